def matmul_kernel(
    a_ptr,
    b_ptr,
    c_ptr,
    M,
    N,
    K,
    stride_am,
    stride_ak,
    stride_bk,
    stride_bn,
    stride_cm,
    stride_cn,
    BLOCK_M: tl.constexpr,
    BLOCK_N: tl.constexpr,
    BLOCK_K: tl.constexpr,
    GROUP_M: tl.constexpr,
):
    pid = tl.program_id(axis=0)
    num_pid_m = tl.cdiv(M, BLOCK_M)
    num_pid_n = tl.cdiv(N, BLOCK_N)
    num_pid_in_group = GROUP_M * num_pid_n
    group_id = pid // num_pid_in_group
    first_pid_m = group_id * GROUP_M
    group_size_m = min(num_pid_m - first_pid_m, GROUP_M)
    pid_m = first_pid_m + ((pid % num_pid_in_group) % group_size_m)
    pid_n = (pid % num_pid_in_group) // group_size_m

    offs_am = (pid_m * BLOCK_M + tl.arange(0, BLOCK_M)) % M
    offs_bn = (pid_n * BLOCK_N + tl.arange(0, BLOCK_N)) % N
    offs_k = tl.arange(0, BLOCK_K)
    a_ptrs = a_ptr + offs_am[:, None] * stride_am + offs_k[None, :] * stride_ak
    b_ptrs = b_ptr + offs_k[:, None] * stride_bk + offs_bn[None, :] * stride_bn

    acc = tl.zeros((BLOCK_M, BLOCK_N), dtype=tl.float32)
    for kk in range(0, tl.cdiv(K, BLOCK_K)):
        a = tl.load(a_ptrs, mask=offs_k[None, :] < K - kk * BLOCK_K, other=0.0)
        b = tl.load(b_ptrs, mask=offs_k[:, None] < K - kk * BLOCK_K, other=0.0)
        acc = tl.dot(a, b, acc)
        a_ptrs += BLOCK_K * stride_ak
        b_ptrs += BLOCK_K * stride_bk

    c = acc.to(c_ptr.dtype.element_ty)
    offs_cm = pid_m * BLOCK_M + tl.arange(0, BLOCK_M)
    offs_cn = pid_n * BLOCK_N + tl.arange(0, BLOCK_N)
    c_ptrs = c_ptr + offs_cm[:, None] * stride_cm + offs_cn[None, :] * stride_cn
    mask = (offs_cm[:, None] < M) & (offs_cn[None, :] < N)
    tl.store(c_ptrs, c, mask=mask)

# config = {"BLOCK_K": 64, "BLOCK_M": 256, "BLOCK_N": 256, "GROUP_M": 8, "arch": "sm_90", "dtype": "fp16", "num_ctas": 1, "num_stages": 2, "num_warps": 8}
# arch = sm_90


// ===== COMPILED SASS (sm_90a) =====

	.target	sm_90a

	.elftype	@"ET_EXEC"


//--------------------- .note.nv.tkinfo           --------------------------
	.section	.note.nv.tkinfo,"",@"SHT_NOTE"
	.sectionflags	@"SHF_NOTE_NV_TKINFO"
	.tkinfo
        /*0018*/ 	.word	0x00000002
        /*0030*/ 	.string	""
        /*0030*/ 	.string	"ptxas"
        /*0030*/ 	.string	"Cuda compilation tools, release 13.0, V13.0.88"
        /*0030*/ 	.string	"Build cuda_13.0.r13.0/compiler.36424714_0"
        /*0030*/ 	.string	"-v  -suppress-debug-info  -lineinfo  -arch sm_90a "



//--------------------- .note.nv.cuinfo           --------------------------
	.section	.note.nv.cuinfo,"",@"SHT_NOTE"
	.sectionflags	@"SHF_NOTE_NV_CUINFO"
        /*0018*/ 	.short	0x0002
        /*001a*/ 	.short	0x005a
        /*001c*/ 	.short	0x0082
	.zero		2


//--------------------- .nv.info                  --------------------------
	.section	.nv.info,"",@"SHT_CUDA_INFO"
	.align	4


	//----- nvinfo : EIATTR_REGCOUNT
	.align		4
        /*0000*/ 	.byte	0x04, 0x2f
        /*0002*/ 	.short	(.L_1 - .L_0)
	.align		4
.L_0:
        /*0004*/ 	.word	index@(matmul_kernel)
        /*0008*/ 	.word	0x000000ff


	//----- nvinfo : EIATTR_FRAME_SIZE
	.align		4
.L_1:
        /*000c*/ 	.byte	0x04, 0x11
        /*000e*/ 	.short	(.L_3 - .L_2)
	.align		4
.L_2:
        /*0010*/ 	.word	index@(matmul_kernel)
        /*0014*/ 	.word	0x00000698


	//----- nvinfo : EIATTR_MIN_STACK_SIZE
	.align		4
.L_3:
        /*0018*/ 	.byte	0x04, 0x12
        /*001a*/ 	.short	(.L_5 - .L_4)
	.align		4
.L_4:
        /*001c*/ 	.word	index@(matmul_kernel)
        /*0020*/ 	.word	0x00000698
.L_5:


//--------------------- .nv.compat                --------------------------
	.section	.nv.compat,"",@"SHT_CUDA_COMPAT_INFO"
	.align	4
        /*0000*/ 	.byte	0x02, 0x09, 0x01, 0x00, 0x02, 0x02, 0x04, 0x00, 0x02, 0x05, 0x05, 0x00, 0x03, 0x07, 0x01, 0x01
        /*0010*/ 	.byte	0x02, 0x03, 0x00, 0x00, 0x02, 0x06, 0x01, 0x00, 0x04, 0x0b, 0x08, 0x00, 0x00, 0x00, 0x00, 0x00
        /*0020*/ 	.byte	0x00, 0x00, 0x00, 0x00


//--------------------- .nv.info.matmul_kernel    --------------------------
	.section	.nv.info.matmul_kernel,"",@"SHT_CUDA_INFO"
	.sectionflags	@""
	.align	4


	//----- nvinfo : EIATTR_CUDA_API_VERSION
	.align		4
        /*0000*/ 	.byte	0x04, 0x37
        /*0002*/ 	.short	(.L_7 - .L_6)
.L_6:
        /*0004*/ 	.word	0x00000082


	//----- nvinfo : EIATTR_KPARAM_INFO
	.align		4
.L_7:
        /*0008*/ 	.byte	0x04, 0x17
        /*000a*/ 	.short	(.L_9 - .L_8)
.L_8:
        /*000c*/ 	.word	0x00000000
        /*0010*/ 	.short	0x000d
        /*0012*/ 	.short	0x0048
        /*0014*/ 	.byte	0x00, 0xf4, 0x21, 0x00


	//----- nvinfo : EIATTR_KPARAM_INFO
	.align		4
.L_9:
        /*0018*/ 	.byte	0x04, 0x17
        /*001a*/ 	.short	(.L_11 - .L_10)
.L_10:
        /*001c*/ 	.word	0x00000000
        /*0020*/ 	.short	0x000c
        /*0022*/ 	.short	0x0040
        /*0024*/ 	.byte	0x00, 0xf4, 0x21, 0x00


	//----- nvinfo : EIATTR_KPARAM_INFO
	.align		4
.L_11:
        /*0028*/ 	.byte	0x04, 0x17
        /*002a*/ 	.short	(.L_13 - .L_12)
.L_12:
        /*002c*/ 	.word	0x00000000
        /*0030*/ 	.short	0x000b
        /*0032*/ 	.short	0x0038
        /*0034*/ 	.byte	0x00, 0xf0, 0x11, 0x00


	//----- nvinfo : EIATTR_KPARAM_INFO
	.align		4
.L_13:
        /*0038*/ 	.byte	0x04, 0x17
        /*003a*/ 	.short	(.L_15 - .L_14)
.L_14:
        /*003c*/ 	.word	0x00000000
        /*0040*/ 	.short	0x000a
        /*0042*/ 	.short	0x0034
        /*0044*/ 	.byte	0x00, 0xf0, 0x11, 0x00


	//----- nvinfo : EIATTR_KPARAM_INFO
	.align		4
.L_15:
        /*0048*/ 	.byte	0x04, 0x17
        /*004a*/ 	.short	(.L_17 - .L_16)
.L_16:
        /*004c*/ 	.word	0x00000000
        /*0050*/ 	.short	0x0009
        /*0052*/ 	.short	0x0030
        /*0054*/ 	.byte	0x00, 0xf0, 0x11, 0x00


	//----- nvinfo : EIATTR_KPARAM_INFO
	.align		4
.L_17:
        /*0058*/ 	.byte	0x04, 0x17
        /*005a*/ 	.short	(.L_19 - .L_18)
.L_18:
        /*005c*/ 	.word	0x00000000
        /*0060*/ 	.short	0x0008
        /*0062*/ 	.short	0x002c
        /*0064*/ 	.byte	0x00, 0xf0, 0x11, 0x00


	//----- nvinfo : EIATTR_KPARAM_INFO
	.align		4
.L_19:
        /*0068*/ 	.byte	0x04, 0x17
        /*006a*/ 	.short	(.L_21 - .L_20)
.L_20:
        /*006c*/ 	.word	0x00000000
        /*0070*/ 	.short	0x0007
        /*0072*/ 	.short	0x0028
        /*0074*/ 	.byte	0x00, 0xf0, 0x11, 0x00


	//----- nvinfo : EIATTR_KPARAM_INFO
	.align		4
.L_21:
        /*0078*/ 	.byte	0x04, 0x17
        /*007a*/ 	.short	(.L_23 - .L_22)
.L_22:
        /*007c*/ 	.word	0x00000000
        /*0080*/ 	.short	0x0006
        /*0082*/ 	.short	0x0024
        /*0084*/ 	.byte	0x00, 0xf0, 0x11, 0x00


	//----- nvinfo : EIATTR_KPARAM_INFO
	.align		4
.L_23:
        /*0088*/ 	.byte	0x04, 0x17
        /*008a*/ 	.short	(.L_25 - .L_24)
.L_24:
        /*008c*/ 	.word	0x00000000
        /*0090*/ 	.short	0x0005
        /*0092*/ 	.short	0x0020
        /*0094*/ 	.byte	0x00, 0xf0, 0x11, 0x00


	//----- nvinfo : EIATTR_KPARAM_INFO
	.align		4
.L_25:
        /*0098*/ 	.byte	0x04, 0x17
        /*009a*/ 	.short	(.L_27 - .L_26)
.L_26:
        /*009c*/ 	.word	0x00000000
        /*00a0*/ 	.short	0x0004
        /*00a2*/ 	.short	0x001c
        /*00a4*/ 	.byte	0x00, 0xf0, 0x11, 0x00


	//----- nvinfo : EIATTR_KPARAM_INFO
	.align		4
.L_27:
        /*00a8*/ 	.byte	0x04, 0x17
        /*00aa*/ 	.short	(.L_29 - .L_28)
.L_28:
        /*00ac*/ 	.word	0x00000000
        /*00b0*/ 	.short	0x0003
        /*00b2*/ 	.short	0x0018
        /*00b4*/ 	.byte	0x00, 0xf0, 0x11, 0x00


	//----- nvinfo : EIATTR_KPARAM_INFO
	.align		4
.L_29:
        /*00b8*/ 	.byte	0x04, 0x17
        /*00ba*/ 	.short	(.L_31 - .L_30)
.L_30:
        /*00bc*/ 	.word	0x00000000
        /*00c0*/ 	.short	0x0002
        /*00c2*/ 	.short	0x0010
        /*00c4*/ 	.byte	0x00, 0xf4, 0x21, 0x00


	//----- nvinfo : EIATTR_KPARAM_INFO
	.align		4
.L_31:
        /*00c8*/ 	.byte	0x04, 0x17
        /*00ca*/ 	.short	(.L_33 - .L_32)
.L_32:
        /*00cc*/ 	.word	0x00000000
        /*00d0*/ 	.short	0x0001
        /*00d2*/ 	.short	0x0008
        /*00d4*/ 	.byte	0x00, 0xf4, 0x21, 0x00


	//----- nvinfo : EIATTR_KPARAM_INFO
	.align		4
.L_33:
        /*00d8*/ 	.byte	0x04, 0x17
        /*00da*/ 	.short	(.L_35 - .L_34)
.L_34:
        /*00dc*/ 	.word	0x00000000
        /*00e0*/ 	.short	0x0000
        /*00e2*/ 	.short	0x0000
        /*00e4*/ 	.byte	0x00, 0xf4, 0x21, 0x00


	//----- nvinfo : EIATTR_SPARSE_MMA_MASK
	.align		4
.L_35:
        /*00e8*/ 	.byte	0x03, 0x50
        /*00ea*/ 	.short	0x0000


	//----- nvinfo : EIATTR_MAXREG_COUNT
	.align		4
        /*00ec*/ 	.byte	0x03, 0x1b
        /*00ee*/ 	.short	0x00ff


	//----- nvinfo : EIATTR_NUM_BARRIERS
	.align		4
        /*00f0*/ 	.byte	0x02, 0x4c
        /*00f2*/ 	.byte	0x01
	.zero		1


	//----- nvinfo : EIATTR_ANNOTATIONS
	.align		4
        /*00f4*/ 	.byte	0x04, 0x55
        /*00f6*/ 	.short	(.L_37 - .L_36)


	//   ....[0]....
.L_36:
        /*00f8*/ 	.word	0x00000001
        /*00fc*/ 	.byte	0x20, 0x09, 0x00, 0x00, 0x01, 0x00, 0x00, 0x00, 0xf0, 0x3b, 0x00, 0x00, 0x01, 0x00, 0x00, 0x00
        /* <DEDUP_REMOVED lines=458> */
        /*1dac*/ 	.byte	0x90, 0xd6, 0x00, 0x00, 0x01, 0x00, 0x00, 0x00, 0x40, 0xde, 0x00, 0x00


	//----- nvinfo : EIATTR_MERCURY_ISA_VERSION
	.align		4
.L_37:
        /*1db8*/ 	.byte	0x03, 0x5f
        /*1dba*/ 	.short	0x0101


	//----- nvinfo : EIATTR_EXIT_INSTR_OFFSETS
	.align		4
        /*1dbc*/ 	.byte	0x04, 0x1c
        /*1dbe*/ 	.short	(.L_39 - .L_38)


	//   ....[0]....
.L_38:
        /*1dc0*/ 	.word	0x00016f30


	//   ....[1]....
        /*1dc4*/ 	.word	0x00016f60


	//----- nvinfo : EIATTR_REQNTID
	.align		4
.L_39:
        /*1dc8*/ 	.byte	0x04, 0x10
        /*1dca*/ 	.short	(.L_41 - .L_40)
.L_40:
        /*1dcc*/ 	.word	0x00000100
        /*1dd0*/ 	.word	0x00000001
        /*1dd4*/ 	.word	0x00000001


	//----- nvinfo : EIATTR_CBANK_PARAM_SIZE
	.align		4
.L_41:
        /*1dd8*/ 	.byte	0x03, 0x19
        /*1dda*/ 	.short	0x0050


	//----- nvinfo : EIATTR_PARAM_CBANK
	.align		4
        /*1ddc*/ 	.byte	0x04, 0x0a
        /*1dde*/ 	.short	(.L_43 - .L_42)
	.align		4
.L_42:
        /*1de0*/ 	.word	index@(.nv.constant0.matmul_kernel)
        /*1de4*/ 	.short	0x0210
        /*1de6*/ 	.short	0x0050


	//----- nvinfo : EIATTR_SW_WAR
	.align		4
.L_43:
        /*1de8*/ 	.byte	0x04, 0x36
        /*1dea*/ 	.short	(.L_45 - .L_44)
.L_44:
        /*1dec*/ 	.word	0x00000008
.L_45:


//--------------------- .nv.callgraph             --------------------------
	.section	.nv.callgraph,"",@"SHT_CUDA_CALLGRAPH"
	.align	4
	.sectionentsize	8
	.align		4
        /*0000*/ 	.word	0x00000000
	.align		4
        /*0004*/ 	.word	0xffffffff
	.align		4
        /*0008*/ 	.word	0x00000000
	.align		4
        /*000c*/ 	.word	0xfffffffe
	.align		4
        /*0010*/ 	.word	0x00000000
	.align		4
        /*0014*/ 	.word	0xfffffffd
	.align		4
        /*0018*/ 	.word	0x00000000
	.align		4
        /*001c*/ 	.word	0xfffffffc


//--------------------- .text.matmul_kernel       --------------------------
	.section	.text.matmul_kernel,"ax",@progbits
	.align	128
        .global         matmul_kernel
        .type           matmul_kernel,@function
        .size           matmul_kernel,(.L_x_3 - matmul_kernel)
        .other          matmul_kernel,@"STO_CUDA_ENTRY STV_DEFAULT"
matmul_kernel:
.text.matmul_kernel:
[----:B------:R-:W0:Y:S08]  /*0000*/  LDC R1, c[0x0][0x28] ;  /* 0x00000a00ff017b82 */ /* 0x000e300000000800 */
[----:B------:R-:W1:Y:S01]  /*0010*/  LDC.64 R152, c[0x0][0x228] ;  /* 0x00008a00ff987b82 */ /* 0x000e620000000a00 */
[----:B------:R-:W2:Y:S01]  /*0020*/  S2R R5, SR_CTAID.X ;  /* 0x0000000000057919 */ /* 0x000ea20000002500 */
[----:B0-----:R-:W-:Y:S01]  /*0030*/  VIADD R1, R1, 0xfffff968 ;  /* 0xfffff96801017836 */ /* 0x001fe20000000000 */
[----:B------:R-:W-:Y:S01]  /*0040*/  UMOV UR12, 0x400 ;  /* 0x00000400000c7882 */ /* 0x000fe20000000000 */
[----:B------:R-:W-:Y:S01]  /*0050*/  ULDC.64 UR14, c[0x0][0x208] ;  /* 0x00008200000e7ab9 */ /* 0x000fe20000000a00 */
[----:B------:R-:W0:Y:S01]  /*0060*/  S2R R154, SR_TID.X ;  /* 0x00000000009a7919 */ /* 0x000e220000002100 */
[----:B------:R-:W-:-:S02]  /*0070*/  CS2R R24, SRZ ;  /* 0x0000000000187805 */ /* 0x000fc4000001ff00 */
[----:B------:R-:W-:Y:S01]  /*0080*/  CS2R R26, SRZ ;  /* 0x00000000001a7805 */ /* 0x000fe2000001ff00 */
[----:B------:R-:W3:Y:S01]  /*0090*/  LDC R236, c[0x0][0x230] ;  /* 0x00008c00ffec7b82 */ /* 0x000ee20000000800 */
[----:B------:R-:W-:Y:S02]  /*00a0*/  CS2R R28, SRZ ;  /* 0x00000000001c7805 */ /* 0x000fe4000001ff00 */
[----:B------:R-:W-:Y:S02]  /*00b0*/  CS2R R30, SRZ ;  /* 0x00000000001e7805 */ /* 0x000fe4000001ff00 */
[----:B------:R-:W-:Y:S02]  /*00c0*/  CS2R R32, SRZ ;  /* 0x0000000000207805 */ /* 0x000fe4000001ff00 */
[----:B------:R-:W-:Y:S02]  /*00d0*/  CS2R R34, SRZ ;  /* 0x0000000000227805 */ /* 0x000fe4000001ff00 */
[----:B------:R-:W-:-:S02]  /*00e0*/  CS2R R36, SRZ ;  /* 0x0000000000247805 */ /* 0x000fc4000001ff00 */
[----:B------:R-:W-:Y:S02]  /*00f0*/  CS2R R38, SRZ ;  /* 0x0000000000267805 */ /* 0x000fe4000001ff00 */
[----:B------:R-:W-:Y:S01]  /*0100*/  CS2R R40, SRZ ;  /* 0x0000000000287805 */ /* 0x000fe2000001ff00 */
[----:B------:R-:W4:Y:S01]  /*0110*/  S2UR UR4, SR_CgaCtaId ;  /* 0x00000000000479c3 */ /* 0x000f220000008800 */
[----:B------:R-:W-:Y:S02]  /*0120*/  CS2R R42, SRZ ;  /* 0x00000000002a7805 */ /* 0x000fe4000001ff00 */
[----:B------:R-:W-:Y:S02]  /*0130*/  CS2R R44, SRZ ;  /* 0x00000000002c7805 */ /* 0x000fe4000001ff00 */
[----:B------:R-:W-:Y:S02]  /*0140*/  CS2R R46, SRZ ;  /* 0x00000000002e7805 */ /* 0x000fe4000001ff00 */
[----:B------:R-:W-:-:S02]  /*0150*/  CS2R R48, SRZ ;  /* 0x0000000000307805 */ /* 0x000fc4000001ff00 */
[----:B------:R-:W-:Y:S02]  /*0160*/  CS2R R50, SRZ ;  /* 0x0000000000327805 */ /* 0x000fe4000001ff00 */
[----:B------:R-:W-:Y:S02]  /*0170*/  CS2R R52, SRZ ;  /* 0x0000000000347805 */ /* 0x000fe4000001ff00 */
[----:B------:R-:W-:Y:S01]  /*0180*/  CS2R R54, SRZ ;  /* 0x0000000000367805 */ /* 0x000fe2000001ff00 */
[----:B-1----:R-:W-:Y:S01]  /*0190*/  VIADD R0, R153, 0xff ;  /* 0x000000ff99007836 */ /* 0x002fe20000000000 */
[----:B------:R-:W-:Y:S02]  /*01a0*/  CS2R R56, SRZ ;  /* 0x0000000000387805 */ /* 0x000fe4000001ff00 */
[----:B------:R-:W-:Y:S02]  /*01b0*/  CS2R R58, SRZ ;  /* 0x00000000003a7805 */ /* 0x000fe4000001ff00 */
[----:B------:R-:W-:-:S02]  /*01c0*/  CS2R R60, SRZ ;  /* 0x00000000003c7805 */ /* 0x000fc4000001ff00 */
[----:B------:R-:W-:Y:S02]  /*01d0*/  CS2R R62, SRZ ;  /* 0x00000000003e7805 */ /* 0x000fe4000001ff00 */
[----:B------:R-:W-:Y:S02]  /*01e0*/  SHF.R.S32.HI R3, RZ, 0x1f, R0 ;  /* 0x0000001fff037819 */ /* 0x000fe40000011400 */
[----:B------:R-:W-:Y:S02]  /*01f0*/  CS2R R64, SRZ ;  /* 0x0000000000407805 */ /* 0x000fe4000001ff00 */
[----:B------:R-:W-:Y:S01]  /*0200*/  CS2R R66, SRZ ;  /* 0x0000000000427805 */ /* 0x000fe2000001ff00 */
[----:B---3--:R-:W-:Y:S01]  /*0210*/  VIADD R236, R236, 0x3f ;  /* 0x0000003fecec7836 */ /* 0x008fe20000000000 */
[----:B------:R-:W-:Y:S02]  /*0220*/  LEA.HI R3, R3, R0, RZ, 0x8 ;  /* 0x0000000003037211 */ /* 0x000fe400078f40ff */
[----:B------:R-:W-:-:S02]  /*0230*/  CS2R R68, SRZ ;  /* 0x0000000000447805 */ /* 0x000fc4000001ff00 */
[----:B--2---:R-:W-:Y:S02]  /*0240*/  IABS R8, R5 ;  /* 0x0000000500087213 */ /* 0x004fe40000000000 */
[----:B------:R-:W-:Y:S02]  /*0250*/  CS2R R70, SRZ ;  /* 0x0000000000467805 */ /* 0x000fe4000001ff00 */
[----:B------:R-:W-:Y:S02]  /*0260*/  SHF.R.S32.HI R3, RZ, 0x8, R3 ;  /* 0x00000008ff037819 */ /* 0x000fe40000011403 */
[----:B------:R-:W-:Y:S02]  /*0270*/  CS2R R72, SRZ ;  /* 0x0000000000487805 */ /* 0x000fe4000001ff00 */
[----:B------:R-:W-:Y:S01]  /*0280*/  CS2R R74, SRZ ;  /* 0x00000000004a7805 */ /* 0x000fe2000001ff00 */
[----:B----4-:R-:W-:Y:S01]  /*0290*/  ULEA UR12, UR4, UR12, 0x18 ;  /* 0x0000000c040c7291 */ /* 0x010fe2000f8ec03f */
[----:B------:R-:W-:Y:S01]  /*02a0*/  CS2R R76, SRZ ;  /* 0x00000000004c7805 */ /* 0x000fe2000001ff00 */
[----:B------:R-:W-:Y:S01]  /*02b0*/  IMAD.SHL.U32 R4, R3, 0x8, RZ ;  /* 0x0000000803047824 */ /* 0x000fe200078e00ff */
[----:B------:R-:W-:-:S02]  /*02c0*/  CS2R R78, SRZ ;  /* 0x00000000004e7805 */ /* 0x000fc4000001ff00 */
[----:B------:R-:W-:Y:S02]  /*02d0*/  CS2R R80, SRZ ;  /* 0x0000000000507805 */ /* 0x000fe4000001ff00 */
[----:B------:R-:W-:Y:S02]  /*02e0*/  CS2R R82, SRZ ;  /* 0x0000000000527805 */ /* 0x000fe4000001ff00 */
[----:B------:R-:W-:Y:S02]  /*02f0*/  CS2R R84, SRZ ;  /* 0x0000000000547805 */ /* 0x000fe4000001ff00 */
[-C--:B------:R-:W-:Y:S02]  /*0300*/  IABS R7, R4.reuse ;  /* 0x0000000400077213 */ /* 0x080fe40000000000 */
[----:B------:R-:W-:Y:S02]  /*0310*/  CS2R R86, SRZ ;  /* 0x0000000000567805 */ /* 0x000fe4000001ff00 */
[----:B------:R-:W-:-:S02]  /*0320*/  IABS R10, R4 ;  /* 0x00000004000a7213 */ /* 0x000fc40000000000 */
[----:B------:R-:W-:Y:S01]  /*0330*/  CS2R R88, SRZ ;  /* 0x0000000000587805 */ /* 0x000fe2000001ff00 */
[----:B------:R-:W1:Y:S01]  /*0340*/  I2F.RP R0, R7 ;  /* 0x0000000700007306 */ /* 0x000e620000209400 */
[----:B------:R-:W-:Y:S02]  /*0350*/  CS2R R90, SRZ ;  /* 0x00000000005a7805 */ /* 0x000fe4000001ff00 */
[----:B------:R-:W-:Y:S02]  /*0360*/  CS2R R92, SRZ ;  /* 0x00000000005c7805 */ /* 0x000fe4000001ff00 */
[----:B------:R-:W-:Y:S02]  /*0370*/  CS2R R94, SRZ ;  /* 0x00000000005e7805 */ /* 0x000fe4000001ff00 */
[----:B------:R-:W-:Y:S02]  /*0380*/  CS2R R96, SRZ ;  /* 0x0000000000607805 */ /* 0x000fe4000001ff00 */
[----:B------:R-:W-:-:S02]  /*0390*/  CS2R R98, SRZ ;  /* 0x0000000000627805 */ /* 0x000fc4000001ff00 */
[----:B------:R-:W-:Y:S02]  /*03a0*/  CS2R R100, SRZ ;  /* 0x0000000000647805 */ /* 0x000fe4000001ff00 */
[----:B------:R-:W-:Y:S02]  /*03b0*/  CS2R R102, SRZ ;  /* 0x0000000000667805 */ /* 0x000fe4000001ff00 */
[----:B------:R-:W-:Y:S02]  /*03c0*/  CS2R R104, SRZ ;  /* 0x0000000000687805 */ /* 0x000fe4000001ff00 */
[----:B------:R-:W-:Y:S02]  /*03d0*/  CS2R R106, SRZ ;  /* 0x00000000006a7805 */ /* 0x000fe4000001ff00 */
[----:B------:R-:W-:Y:S02]  /*03e0*/  CS2R R108, SRZ ;  /* 0x00000000006c7805 */ /* 0x000fe4000001ff00 */
[----:B------:R-:W-:-:S02]  /*03f0*/  CS2R R110, SRZ ;  /* 0x00000000006e7805 */ /* 0x000fc4000001ff00 */
[----:B------:R-:W-:Y:S02]  /*0400*/  CS2R R112, SRZ ;  /* 0x0000000000707805 */ /* 0x000fe4000001ff00 */
[----:B------:R-:W-:Y:S02]  /*0410*/  CS2R R114, SRZ ;  /* 0x0000000000727805 */ /* 0x000fe4000001ff00 */
[----:B------:R-:W-:Y:S01]  /*0420*/  CS2R R116, SRZ ;  /* 0x0000000000747805 */ /* 0x000fe2000001ff00 */
[----:B-1----:R-:W1:Y:S01]  /*0430*/  MUFU.RCP R0, R0 ;  /* 0x0000000000007308 */ /* 0x002e620000001000 */
        /* <DEDUP_REMOVED lines=15> */
[----:B------:R-:W-:Y:S01]  /*0530*/  CS2R R148, SRZ ;  /* 0x0000000000947805 */ /* 0x000fe2000001ff00 */
[----:B-1----:R-:W-:Y:S01]  /*0540*/  VIADD R2, R0, 0xffffffe ;  /* 0x0ffffffe00027836 */ /* 0x002fe20000000000 */
[----:B------:R-:W-:Y:S01]  /*0550*/  CS2R R150, SRZ ;  /* 0x0000000000967805 */ /* 0x000fe2000001ff00 */
[----:B------:R-:W-:Y:S02]  /*0560*/  IMAD.MOV R0, RZ, RZ, -R10 ;  /* 0x000000ffff007224 */ /* 0x000fe400078e0a0a */
[----:B------:R1:W2:Y:S02]  /*0570*/  F2I.FTZ.U32.TRUNC.NTZ R3, R2 ;  /* 0x0000000200037305 */ /* 0x0002a4000021f000 */
[----:B-1----:R-:W-:Y:S02]  /*0580*/  IMAD.MOV.U32 R2, RZ, RZ, RZ ;  /* 0x000000ffff027224 */ /* 0x002fe400078e00ff */
[----:B--2---:R-:W-:-:S04]  /*0590*/  IMAD.MOV R6, RZ, RZ, -R3 ;  /* 0x000000ffff067224 */ /* 0x004fc800078e0a03 */
[----:B------:R-:W-:Y:S02]  /*05a0*/  IMAD R9, R6, R7, RZ ;  /* 0x0000000706097224 */ /* 0x000fe400078e02ff */
[----:B------:R-:W-:Y:S02]  /*05b0*/  IMAD.MOV.U32 R6, RZ, RZ, R8 ;  /* 0x000000ffff067224 */ /* 0x000fe400078e0008 */
[----:B------:R-:W-:-:S06]  /*05c0*/  IMAD.HI.U32 R3, R3, R9, R2 ;  /* 0x0000000903037227 */ /* 0x000fcc00078e0002 */
[----:B------:R-:W-:-:S04]  /*05d0*/  IMAD.HI.U32 R3, R3, R6, RZ ;  /* 0x0000000603037227 */ /* 0x000fc800078e00ff */
[----:B------:R-:W-:-:S05]  /*05e0*/  IMAD R0, R3, R0, R6 ;  /* 0x0000000003007224 */ /* 0x000fca00078e0206 */
[----:B------:R-:W-:-:S13]  /*05f0*/  ISETP.GT.U32.AND P1, PT, R7, R0, PT ;  /* 0x000000000700720c */ /* 0x000fda0003f24070 */
[----:B------:R-:W-:Y:S02]  /*0600*/  @!P1 IMAD.IADD R0, R0, 0x1, -R7 ;  /* 0x0000000100009824 */ /* 0x000fe400078e0a07 */
[----:B------:R-:W-:Y:S01]  /*0610*/  @!P1 VIADD R3, R3, 0x1 ;  /* 0x0000000103039836 */ /* 0x000fe20000000000 */
[----:B------:R-:W-:Y:S02]  /*0620*/  ISETP.NE.AND P1, PT, R4, RZ, PT ;  /* 0x000000ff0400720c */ /* 0x000fe40003f25270 */
[----:B------:R-:W-:Y:S02]  /*0630*/  ISETP.GE.U32.AND P0, PT, R0, R7, PT ;  /* 0x000000070000720c */ /* 0x000fe40003f06070 */
[----:B------:R-:W-:-:S04]  /*0640*/  LOP3.LUT R0, R5, R4, RZ, 0x3c, !PT ;  /* 0x0000000405007212 */ /* 0x000fc800078e3cff */
[----:B------:R-:W-:Y:S01]  /*0650*/  ISETP.GE.AND P2, PT, R0, RZ, PT ;  /* 0x000000ff0000720c */ /* 0x000fe20003f46270 */
[----:B------:R-:W-:-:S06]  /*0660*/  VIADD R0, R152, 0xff ;  /* 0x000000ff98007836 */ /* 0x000fcc0000000000 */
[----:B------:R-:W-:-:S04]  /*0670*/  @P0 VIADD R3, R3, 0x1 ;  /* 0x0000000103030836 */ /* 0x000fc80000000000 */
[----:B------:R-:W-:Y:S01]  /*0680*/  IMAD.MOV.U32 R2, RZ, RZ, R3 ;  /* 0x000000ffff027224 */ /* 0x000fe200078e0003 */
[----:B------:R-:W-:-:S03]  /*0690*/  SHF.R.S32.HI R3, RZ, 0x1f, R0 ;  /* 0x0000001fff037819 */ /* 0x000fc60000011400 */
[----:B------:R-:W-:Y:S01]  /*06a0*/  @!P2 IMAD.MOV R2, RZ, RZ, -R2 ;  /* 0x000000ffff02a224 */ /* 0x000fe200078e0a02 */
[----:B------:R-:W-:Y:S02]  /*06b0*/  @!P1 LOP3.LUT R2, RZ, R4, RZ, 0x33, !PT ;  /* 0x00000004ff029212 */ /* 0x000fe400078e33ff */
[----:B------:R-:W-:-:S03]  /*06c0*/  LEA.HI R3, R3, R0, RZ, 0x8 ;  /* 0x0000000003037211 */ /* 0x000fc600078f40ff */
[----:B------:R-:W-:Y:S02]  /*06d0*/  IMAD.SHL.U32 R6, R2, 0x8, RZ ;  /* 0x0000000802067824 */ /* 0x000fe400078e00ff */
[----:B------:R-:W-:-:S03]  /*06e0*/  IMAD.MOV R2, RZ, RZ, -R2 ;  /* 0x000000ffff027224 */ /* 0x000fc600078e0a02 */
[----:B------:R-:W-:Y:S01]  /*06f0*/  LEA.HI.SX32 R3, R3, -R6, 0x18 ;  /* 0x8000000603037211 */ /* 0x000fe200078fc2ff */
[----:B------:R-:W-:-:S03]  /*0700*/  IMAD R4, R4, R2, R5 ;  /* 0x0000000204047224 */ /* 0x000fc600078e0205 */
[----:B------:R-:W-:Y:S02]  /*0710*/  VIMNMX R11, R3, 0x8, PT ;  /* 0x00000008030b7848 */ /* 0x000fe40003fe0100 */
[----:B------:R-:W-:Y:S02]  /*0720*/  IABS R9, R4 ;  /* 0x0000000400097213 */ /* 0x000fe40000000000 */
[----:B------:R-:W-:-:S04]  /*0730*/  IABS R7, R11 ;  /* 0x0000000b00077213 */ /* 0x000fc80000000000 */
[----:B------:R-:W1:Y:S08]  /*0740*/  I2F.RP R0, R7 ;  /* 0x0000000700007306 */ /* 0x000e700000209400 */
[----:B-1----:R-:W1:Y:S02]  /*0750*/  MUFU.RCP R0, R0 ;  /* 0x0000000000007308 */ /* 0x002e640000001000 */
[----:B-1----:R-:W-:-:S06]  /*0760*/  VIADD R3, R0, 0xffffffe ;  /* 0x0ffffffe00037836 */ /* 0x002fcc0000000000 */
[----:B------:R-:W1:Y:S02]  /*0770*/  F2I.FTZ.U32.TRUNC.NTZ R3, R3 ;  /* 0x0000000300037305 */ /* 0x000e64000021f000 */
[----:B-1----:R-:W-:-:S04]  /*0780*/  IMAD.MOV R8, RZ, RZ, -R3 ;  /* 0x000000ffff087224 */ /* 0x002fc800078e0a03 */
[----:B------:R-:W-:Y:S01]  /*0790*/  IMAD.MOV.U32 R2, RZ, RZ, R8 ;  /* 0x000000ffff027224 */ /* 0x000fe200078e0008 */
[----:B------:R-:W-:-:S03]  /*07a0*/  IABS R8, R11 ;  /* 0x0000000b00087213 */ /* 0x000fc60000000000 */
[----:B------:R-:W-:Y:S02]  /*07b0*/  IMAD R5, R2, R7, RZ ;  /* 0x0000000702057224 */ /* 0x000fe400078e02ff */
[----:B------:R-:W-:Y:S02]  /*07c0*/  IMAD.MOV.U32 R2, RZ, RZ, RZ ;  /* 0x000000ffff027224 */ /* 0x000fe400078e00ff */
[----:B------:R-:W-:Y:S02]  /*07d0*/  IMAD.MOV R0, RZ, RZ, -R8 ;  /* 0x000000ffff007224 */ /* 0x000fe400078e0a08 */
        /* <DEDUP_REMOVED lines=9> */
[----:B------:R-:W-:-:S07]  /*0870*/  ISETP.GE.AND P2, PT, R0, RZ, PT ;  /* 0x000000ff0000720c */ /* 0x000fce0003f46270 */
[----:B------:R-:W-:Y:S01]  /*0880*/  @P0 VIADD R2, R2, 0x1 ;  /* 0x0000000102020836 */ /* 0x000fe20000000000 */
[----:B------:R-:W-:-:S05]  /*0890*/  ISETP.GE.AND P0, PT, R236, 0x40, PT ;  /* 0x00000040ec00780c */ /* 0x000fca0003f06270 */
[----:B------:R-:W-:Y:S01]  /*08a0*/  @!P2 IMAD.MOV R2, RZ, RZ, -R2 ;  /* 0x000000ffff02a224 */ /* 0x000fe200078e0a02 */
[----:B------:R-:W-:-:S05]  /*08b0*/  @!P1 LOP3.LUT R2, RZ, R11, RZ, 0x33, !PT ;  /* 0x0000000bff029212 */ /* 0x000fca00078e33ff */
[----:B------:R-:W-:Y:S02]  /*08c0*/  IMAD.MOV R0, RZ, RZ, -R2 ;  /* 0x000000ffff007224 */ /* 0x000fe400078e0a02 */
[----:B------:R-:W-:Y:S02]  /*08d0*/  IMAD.SHL.U32 R8, R2, 0x100, RZ ;  /* 0x0000010002087824 */ /* 0x000fe400078e00ff */
[----:B------:R-:W-:-:S04]  /*08e0*/  IMAD R0, R11, R0, R4 ;  /* 0x000000000b007224 */ /* 0x000fc800078e0204 */
[----:B------:R-:W-:Y:S01]  /*08f0*/  IMAD.IADD R3, R6, 0x1, R0 ;  /* 0x0000000106037824 */ /* 0x000fe200078e0200 */
[----:B0-----:R-:W-:-:S05]  /*0900*/  LOP3.LUT R0, R154, 0xff, RZ, 0xc0, !PT ;  /* 0x000000ff9a007812 */ /* 0x001fca00078ec0ff */
[----:B------:R-:W-:-:S05]  /*0910*/  IMAD R16, R3, 0x100, R0 ;  /* 0x0000010003107824 */ /* 0x000fca00078e0200 */
[----:B------:R0:W-:Y:S01]  /*0920*/  STL [R1+0x3c0], R16 ;  /* 0x0003c01001007387 */ /* 0x0001e20000100800 */
[----:B------:R-:W-:Y:S05]  /*0930*/  @!P0 BRA `(.L_x_0) ;  /* 0x000000d400408947 */ /* 0x000fea0003800000 */
[----:B------:R-:W-:Y:S01]  /*0940*/  IABS R11, R152 ;  /* 0x00000098000b7213 */ /* 0x000fe20000000000 */
[----:B------:R-:W-:Y:S01]  /*0950*/  IMAD.SHL.U32 R0, R0, 0x2, RZ ;  /* 0x0000000200007824 */ /* 0x000fe200078e00ff */
[----:B------:R-:W-:Y:S01]  /*0960*/  IABS R3, R153 ;  /* 0x0000009900037213 */ /* 0x000fe20000000000 */
[----:B------:R-:W-:Y:S01]  /*0970*/  ULDC UR4, c[0x0][0x234] ;  /* 0x00008d0000047ab9 */ /* 0x000fe20000000800 */
[----:B------:R-:W1:Y:S01]  /*0980*/  I2F.RP R2, R11 ;  /* 0x0000000b00027306 */ /* 0x000e620000209400 */
[----:B------:R-:W-:Y:S01]  /*0990*/  ISETP.NE.AND P3, PT, R152, RZ, PT ;  /* 0x000000ff9800720c */ /* 0x000fe20003f65270 */
[----:B------:R-:W-:Y:S01]  /*09a0*/  ULDC.64 UR6, c[0x0][0x210] ;  /* 0x0000840000067ab9 */ /* 0x000fe20000000a00 */
[----:B------:R-:W2:Y:S01]  /*09b0*/  LDC R235, c[0x0][0x23c] ;  /* 0x00008f00ffeb7b82 */ /* 0x000ea20000000800 */
[----:B------:R-:W-:Y:S01]  /*09c0*/  UIADD3 UR5, UR12, 0x8000, URZ ;  /* 0x000080000c057890 */ /* 0x000fe2000fffe03f */
[----:B------:R-:W-:Y:S01]  /*09d0*/  CS2R R94, SRZ ;  /* 0x00000000005e7805 */ /* 0x000fe2000001ff00 */
[----:B------:R-:W-:Y:S01]  /*09e0*/  ULDC UR8, c[0x0][0x230] ;  /* 0x00008c0000087ab9 */ /* 0x000fe20000000800 */
[----:B------:R-:W-:Y:S01]  /*09f0*/  CS2R R96, SRZ ;  /* 0x0000000000607805 */ /* 0x000fe2000001ff00 */
[----:B------:R-:W3:Y:S01]  /*0a00*/  I2F.RP R9, R3 ;  /* 0x0000000300097306 */ /* 0x000ee20000209400 */
[----:B------:R-:W-:Y:S01]  /*0a10*/  USHF.R.U32.HI UR5, URZ, 0x4, UR5 ;  /* 0x000000043f057899 */ /* 0x000fe20008011605 */
[----:B------:R-:W-:-:S02]  /*0a20*/  CS2R R98, SRZ ;  /* 0x0000000000627805 */ /* 0x000fc4000001ff00 */
[----:B------:R-:W-:Y:S02]  /*0a30*/  CS2R R100, SRZ ;  /* 0x0000000000647805 */ /* 0x000fe4000001ff00 */
[----:B------:R-:W-:Y:S01]  /*0a40*/  CS2R R102, SRZ ;  /* 0x0000000000667805 */ /* 0x000fe2000001ff00 */
[----:B------:R-:W-:Y:S01]  /*0a50*/  USGXT.U32 UR10, UR5, 0xe ;  /* 0x0000000e050a789a */ /* 0x000fe20008000000 */
[----:B------:R-:W-:Y:S02]  /*0a60*/  CS2R R104, SRZ ;  /* 0x0000000000687805 */ /* 0x000fe4000001ff00 */
[----:B------:R-:W-:Y:S01]  /*0a70*/  CS2R R106, SRZ ;  /* 0x00000000006a7805 */ /* 0x000fe2000001ff00 */
[----:B-1----:R-:W1:Y:S01]  /*0a80*/  MUFU.RCP R2, R2 ;  /* 0x0000000200027308 */ /* 0x002e620000001000 */
[----:B------:R-:W-:Y:S02]  /*0a90*/  CS2R R108, SRZ ;  /* 0x00000000006c7805 */ /* 0x000fe4000001ff00 */
[----:B------:R-:W-:-:S02]  /*0aa0*/  CS2R R110, SRZ ;  /* 0x00000000006e7805 */ /* 0x000fc4000001ff00 */
[----:B------:R-:W-:Y:S02]  /*0ab0*/  CS2R R112, SRZ ;  /* 0x0000000000707805 */ /* 0x000fe4000001ff00 */
[----:B------:R-:W-:Y:S02]  /*0ac0*/  CS2R R114, SRZ ;  /* 0x0000000000727805 */ /* 0x000fe4000001ff00 */
[----:B------:R-:W-:Y:S02]  /*0ad0*/  CS2R R116, SRZ ;  /* 0x0000000000747805 */ /* 0x000fe4000001ff00 */
[----:B------:R-:W-:Y:S02]  /*0ae0*/  CS2R R118, SRZ ;  /* 0x0000000000767805 */ /* 0x000fe4000001ff00 */
[----:B------:R-:W-:Y:S01]  /*0af0*/  CS2R R120, SRZ ;  /* 0x0000000000787805 */ /* 0x000fe2000001ff00 */
[----:B---3--:R-:W3:Y:S01]  /*0b00*/  MUFU.RCP R9, R9 ;  /* 0x0000000900097308 */ /* 0x008ee20000001000 */
        /* <DEDUP_REMOVED lines=9> */
[----:B------:R-:W-:Y:S02]  /*0ba0*/  IABS R2, R16 ;  /* 0x0000001000027213 */ /* 0x000fe40000000000 */
[----:B------:R-:W-:Y:S02]  /*0bb0*/  CS2R R138, SRZ ;  /* 0x00000000008a7805 */ /* 0x000fe4000001ff00 */
[----:B------:R-:W-:Y:S01]  /*0bc0*/  CS2R R140, SRZ ;  /* 0x00000000008c7805 */ /* 0x000fe2000001ff00 */
[----:B------:R1:W4:Y:S01]  /*0bd0*/  F2I.FTZ.U32.TRUNC.NTZ R5, R4 ;  /* 0x0000000400057305 */ /* 0x000322000021f000 */
[----:B------:R-:W-:Y:S02]  /*0be0*/  CS2R R142, SRZ ;  /* 0x00000000008e7805 */ /* 0x000fe4000001ff00 */
[----:B------:R-:W-:-:S02]  /*0bf0*/  CS2R R144, SRZ ;  /* 0x0000000000907805 */ /* 0x000fc4000001ff00 */
[----:B------:R-:W-:Y:S01]  /*0c00*/  CS2R R146, SRZ ;  /* 0x0000000000927805 */ /* 0x000fe2000001ff00 */
[----:B---3--:R-:W-:Y:S01]  /*0c10*/  VIADD R6, R9, 0xffffffe ;  /* 0x0ffffffe09067836 */ /* 0x008fe20000000000 */
[----:B------:R-:W-:Y:S02]  /*0c20*/  CS2R R148, SRZ ;  /* 0x0000000000947805 */ /* 0x000fe4000001ff00 */
[----:B------:R-:W-:Y:S01]  /*0c30*/  CS2R R150, SRZ ;  /* 0x0000000000967805 */ /* 0x000fe2000001ff00 */
[----:B------:R-:W-:Y:S01]  /*0c40*/  UMOV UR11, 0x40000040 ;  /* 0x40000040000b7882 */ /* 0x000fe20000000000 */
[----:B------:R-:W3:Y:S01]  /*0c50*/  F2I.FTZ.U32.TRUNC.NTZ R7, R6 ;  /* 0x0000000600077305 */ /* 0x000ee2000021f000 */
[----:B-1----:R-:W-:Y:S02]  /*0c60*/  IMAD.MOV.U32 R4, RZ, RZ, RZ ;  /* 0x000000ffff047224 */ /* 0x002fe400078e00ff */
[----:B----4-:R-:W-:-:S04]  /*0c70*/  IMAD.MOV R10, RZ, RZ, -R5 ;  /* 0x000000ffff0a7224 */ /* 0x010fc800078e0a05 */
[----:B------:R-:W-:Y:S01]  /*0c80*/  IMAD R13, R10, R11, RZ ;  /* 0x0000000b0a0d7224 */ /* 0x000fe200078e02ff */
[----:B------:R-:W-:-:S03]  /*0c90*/  SHF.R.U32.HI R10, RZ, 0x6, R154 ;  /* 0x00000006ff0a7819 */ /* 0x000fc6000001169a */
[----:B------:R-:W-:Y:S01]  /*0ca0*/  IMAD.HI.U32 R5, R5, R13, R4 ;  /* 0x0000000d05057227 */ /* 0x000fe200078e0004 */
[----:B------:R-:W-:-:S03]  /*0cb0*/  SGXT.U32 R9, R10, 0x2 ;  /* 0x000000020a09781a */ /* 0x000fc60000000000 */
[----:B---3--:R-:W-:Y:S01]  /*0cc0*/  IMAD.MOV R6, RZ, RZ, -R7 ;  /* 0x000000ffff067224 */ /* 0x008fe200078e0a07 */
[----:B------:R-:W-:Y:S01]  /*0cd0*/  LOP3.LUT R4, R8, R9, RZ, 0xfc, !PT ;  /* 0x0000000908047212 */ /* 0x000fe200078efcff */
[----:B------:R-:W-:-:S03]  /*0ce0*/  IMAD.HI.U32 R5, R5, R2, RZ ;  /* 0x0000000205057227 */ /* 0x000fc600078e00ff */
[C---:B------:R-:W-:Y:S01]  /*0cf0*/  LOP3.LUT R13, R4.reuse, 0xfc, RZ, 0xfc, !PT ;  /* 0x000000fc040d7812 */ /* 0x040fe200078efcff */
[----:B------:R-:W-:Y:S01]  /*0d00*/  IMAD.MOV R5, RZ, RZ, -R5 ;  /* 0x000000ffff057224 */ /* 0x000fe200078e0a05 */
[C---:B------:R-:W-:Y:S02]  /*0d10*/  LOP3.LUT R15, R4.reuse, 0xf8, RZ, 0xfc, !PT ;  /* 0x000000f8040f7812 */ /* 0x040fe400078efcff */
[----:B------:R-:W-:Y:S01]  /*0d20*/  IABS R12, R13 ;  /* 0x0000000d000c7213 */ /* 0x000fe20000000000 */
[C---:B------:R-:W-:Y:S01]  /*0d30*/  IMAD R2, R11.reuse, R5, R2 ;  /* 0x000000050b027224 */ /* 0x040fe200078e0202 */
[----:B------:R-:W-:Y:S01]  /*0d40*/  LOP3.LUT R17, R4, 0xf4, RZ, 0xfc, !PT ;  /* 0x000000f404117812 */ /* 0x000fe200078efcff */
[----:B------:R-:W-:Y:S01]  /*0d50*/  IMAD R5, R6, R3, RZ ;  /* 0x0000000306057224 */ /* 0x000fe200078e02ff */
[----:B------:R-:W-:Y:S01]  /*0d60*/  IABS R10, R15 ;  /* 0x0000000f000a7213 */ /* 0x000fe20000000000 */
[----:B------:R-:W-:Y:S01]  /*0d70*/  IMAD.MOV.U32 R6, RZ, RZ, RZ ;  /* 0x000000ffff067224 */ /* 0x000fe200078e00ff */
[----:B------:R-:W-:-:S02]  /*0d80*/  ISETP.GT.U32.AND P0, PT, R11, R2, PT ;  /* 0x000000020b00720c */ /* 0x000fc40003f04070 */
[----:B------:R-:W-:Y:S01]  /*0d90*/  IABS R14, R17 ;  /* 0x00000011000e7213 */ /* 0x000fe20000000000 */
[----:B------:R-:W-:Y:S01]  /*0da0*/  IMAD.HI.U32 R5, R7, R5, R6 ;  /* 0x0000000507057227 */ /* 0x000fe200078e0006 */
[----:B------:R-:W-:Y:S02]  /*0db0*/  SHF.R.S32.HI R7, RZ, 0x1f, R236 ;  /* 0x0000001fff077819 */ /* 0x000fe400000114ec */
[----:B------:R-:W-:Y:S02]  /*0dc0*/  LOP3.LUT R18, R4, 0xf0, RZ, 0xfc, !PT ;  /* 0x000000f004127812 */ /* 0x000fe400078efcff */
[----:B------:R-:W-:Y:S01]  /*0dd0*/  LEA.HI R236, R7, R236, RZ, 0x6 ;  /* 0x000000ec07ec7211 */ /* 0x000fe200078f30ff */
[----:B------:R-:W-:Y:S01]  /*0de0*/  IMAD.HI.U32 R6, R5, R12, RZ ;  /* 0x0000000c05067227 */ /* 0x000fe200078e00ff */
[----:B------:R-:W-:Y:S02]  /*0df0*/  SHF.R.U32.HI R7, RZ, 0x5, R154 ;  /* 0x00000005ff077819 */ /* 0x000fe4000001169a */
[----:B------:R-:W-:Y:S01]  /*0e00*/  ISETP.GE.AND P4, PT, R13, RZ, PT ;  /* 0x000000ff0d00720c */ /* 0x000fe20003f86270 */
[----:B------:R-:W-:Y:S01]  /*0e10*/  IMAD.MOV R6, RZ, RZ, -R6 ;  /* 0x000000ffff067224 */ /* 0x000fe200078e0a06 */
[----:B------:R-:W-:Y:S01]  /*0e20*/  R2UR UR13, R7 ;  /* 0x00000000070d72ca */ /* 0x000fe200000e0000 */
[----:B------:R-:W-:Y:S01]  /*0e30*/  IMAD.HI.U32 R9, R5, R10, RZ ;  /* 0x0000000a05097227 */ /* 0x000fe200078e00ff */
[----:B------:R-:W-:-:S02]  /*0e40*/  IABS R7, R18 ;  /* 0x0000001200077213 */ /* 0x000fc40000000000 */
[C---:B------:R-:W-:Y:S01]  /*0e50*/  LOP3.LUT R13, R4.reuse, 0xec, RZ, 0xfc, !PT ;  /* 0x000000ec040d7812 */ /* 0x040fe200078efcff */
[----:B------:R-:W-:Y:S01]  /*0e60*/  IMAD R12, R3, R6, R12 ;  /* 0x00000006030c7224 */ /* 0x000fe200078e020c */
[C---:B------:R-:W-:Y:S01]  /*0e70*/  LOP3.LUT R19, R4.reuse, 0xe8, RZ, 0xfc, !PT ;  /* 0x000000e804137812 */ /* 0x040fe200078efcff */
[----:B------:R-:W-:Y:S01]  /*0e80*/  IMAD.HI.U32 R6, R5, R14, RZ ;  /* 0x0000000e05067227 */ /* 0x000fe200078e00ff */
[----:B------:R-:W-:Y:S02]  /*0e90*/  LOP3.LUT R23, R4, 0xdc, RZ, 0xfc, !PT ;  /* 0x000000dc04177812 */ /* 0x000fe400078efcff */
[C---:B------:R-:W-:Y:S01]  /*0ea0*/  ISETP.GT.U32.AND P2, PT, R3.reuse, R12, PT ;  /* 0x0000000c0300720c */ /* 0x040fe20003f44070 */
[----:B------:R-:W-:Y:S01]  /*0eb0*/  IMAD.MOV R9, RZ, RZ, -R9 ;  /* 0x000000ffff097224 */ /* 0x000fe200078e0a09 */
[----:B------:R-:W-:Y:S01]  /*0ec0*/  IABS R20, R23 ;  /* 0x0000001700147213 */ /* 0x000fe20000000000 */
[----:B------:R-:W-:Y:S01]  /*0ed0*/  @!P0 IMAD.IADD R2, R2, 0x1, -R11 ;  /* 0x0000000102028824 */ /* 0x000fe200078e0a0b */
[----:B------:R-:W-:Y:S01]  /*0ee0*/  ISETP.GE.AND P0, PT, R16, RZ, PT ;  /* 0x000000ff1000720c */ /* 0x000fe20003f06270 */
[----:B------:R-:W-:Y:S01]  /*0ef0*/  IMAD.MOV R6, RZ, RZ, -R6 ;  /* 0x000000ffff067224 */ /* 0x000fe200078e0a06 */
[----:B0-----:R-:W-:Y:S01]  /*0f00*/  IABS R16, R13 ;  /* 0x0000000d00107213 */ /* 0x001fe20000000000 */
[----:B------:R-:W-:Y:S01]  /*0f10*/  IMAD R9, R3, R9, R10 ;  /* 0x0000000903097224 */ /* 0x000fe200078e020a */
[----:B------:R-:W-:Y:S01]  /*0f20*/  ISETP.GT.U32.AND P1, PT, R11, R2, PT ;  /* 0x000000020b00720c */ /* 0x000fe20003f24070 */
[C---:B------:R-:W-:Y:S01]  /*0f30*/  IMAD R10, R3.reuse, R6, R14 ;  /* 0x00000006030a7224 */ /* 0x040fe200078e020e */
[----:B------:R-:W-:Y:S01]  /*0f40*/  LOP3.LUT R21, R4, 0xe4, RZ, 0xfc, !PT ;  /* 0x000000e404157812 */ /* 0x000fe200078efcff */
[----:B------:R-:W-:Y:S01]  /*0f50*/  IMAD.MOV.U32 R14, RZ, RZ, R7 ;  /* 0x000000ffff0e7224 */ /* 0x000fe200078e0007 */
[----:B------:R-:W-:Y:S01]  /*0f60*/  ISETP.GT.U32.AND P5, PT, R3, R9, PT ;  /* 0x000000090300720c */ /* 0x000fe20003fa4070 */
[----:B------:R-:W-:Y:S01]  /*0f70*/  @!P2 IMAD.IADD R12, R12, 0x1, -R3 ;  /* 0x000000010c0ca824 */ /* 0x000fe200078e0a03 */
[----:B------:R-:W-:Y:S01]  /*0f80*/  LOP3.LUT R22, R4, 0xe0, RZ, 0xfc, !PT ;  /* 0x000000e004167812 */ /* 0x000fe200078efcff */
[----:B------:R-:W-:Y:S01]  /*0f90*/  IMAD.HI.U32 R6, R5, R14, RZ ;  /* 0x0000000e05067227 */ /* 0x000fe200078e00ff */
[----:B------:R-:W-:-:S02]  /*0fa0*/  ISETP.GE.AND P2, PT, R17, RZ, PT ;  /* 0x000000ff1100720c */ /* 0x000fc40003f46270 */
[C---:B------:R-:W-:Y:S01]  /*0fb0*/  ISETP.GT.U32.AND P6, PT, R3.reuse, R12, PT ;  /* 0x0000000c0300720c */ /* 0x040fe20003fc4070 */
[----:B------:R-:W-:Y:S01]  /*0fc0*/  IMAD.MOV R6, RZ, RZ, -R6 ;  /* 0x000000ffff067224 */ /* 0x000fe200078e0a06 */
[----:B------:R-:W-:Y:S01]  /*0fd0*/  LOP3.LUT R24, R4, 0xd8, RZ, 0xfc, !PT ;  /* 0x000000d804187812 */ /* 0x000fe200078efcff */
[----:B------:R-:W-:Y:S01]  /*0fe0*/  @!P1 IMAD.IADD R2, R2, 0x1, -R11 ;  /* 0x0000000102029824 */ /* 0x000fe200078e0a0b */
[C---:B------:R-:W-:Y:S01]  /*0ff0*/  ISETP.GT.U32.AND P1, PT, R3.reuse, R10, PT ;  /* 0x0000000a0300720c */ /* 0x040fe20003f24070 */
[----:B------:R-:W-:Y:S01]  /*1000*/  IMAD R11, R3, R6, R14 ;  /* 0x00000006030b7224 */ /* 0x000fe200078e020e */
[----:B------:R-:W-:Y:S01]  /*1010*/  IABS R14, R19 ;  /* 0x00000013000e7213 */ /* 0x000fe20000000000 */
[----:B------:R-:W-:Y:S01]  /*1020*/  @!P5 IMAD.IADD R9, R9, 0x1, -R3 ;  /* 0x000000010909d824 */ /* 0x000fe200078e0a03 */
[C---:B------:R-:W-:Y:S01]  /*1030*/  LOP3.LUT R25, R4.reuse, 0xc8, RZ, 0xfc, !PT ;  /* 0x000000c804197812 */ /* 0x040fe200078efcff */
[----:B------:R-:W-:Y:S01]  /*1040*/  IMAD.HI.U32 R6, R5, R16, RZ ;  /* 0x0000001005067227 */ /* 0x000fe200078e00ff */
[----:B------:R-:W-:-:S02]  /*1050*/  LOP3.LUT R27, R4, 0xc4, RZ, 0xfc, !PT ;  /* 0x000000c4041b7812 */ /* 0x000fc400078efcff */
[C---:B------:R-:W-:Y:S01]  /*1060*/  ISETP.GT.U32.AND P5, PT, R3.reuse, R9, PT ;  /* 0x000000090300720c */ /* 0x040fe20003fa4070 */
[--C-:B------:R-:W-:Y:S01]  /*1070*/  @!P6 IMAD.IADD R12, R12, 0x1, -R3.reuse ;  /* 0x000000010c0ce824 */ /* 0x100fe200078e0a03 */
[----:B------:R-:W-:Y:S01]  /*1080*/  ISETP.GT.U32.AND P6, PT, R3, R11, PT ;  /* 0x0000000b0300720c */ /* 0x000fe20003fc4070 */
[----:B------:R-:W-:Y:S01]  /*1090*/  IMAD.MOV R6, RZ, RZ, -R6 ;  /* 0x000000ffff067224 */ /* 0x000fe200078e0a06 */
[----:B------:R-:W-:Y:S01]  /*10a0*/  IABS R26, R27 ;  /* 0x0000001b001a7213 */ /* 0x000fe20000000000 */
[----:B------:R-:W-:Y:S01]  /*10b0*/  @!P1 IMAD.IADD R10, R10, 0x1, -R3 ;  /* 0x000000010a0a9824 */ /* 0x000fe200078e0a03 */
[----:B------:R-:W-:Y:S01]  /*10c0*/  LOP3.LUT R31, R4, 0xb4, RZ, 0xfc, !PT ;  /* 0x000000b4041f7812 */ /* 0x000fe200078efcff */
[----:B------:R-:W-:Y:S01]  /*10d0*/  @!P0 IMAD.MOV R2, RZ, RZ, -R2 ;  /* 0x000000ffff028224 */ /* 0x000fe200078e0a02 */
[----:B------:R-:W-:Y:S01]  /*10e0*/  ISETP.GE.AND P0, PT, R15, RZ, PT ;  /* 0x000000ff0f00720c */ /* 0x000fe20003f06270 */
[----:B------:R-:W-:Y:S01]  /*10f0*/  IMAD.HI.U32 R15, R5, R20, RZ ;  /* 0x00000014050f7227 */ /* 0x000fe200078e00ff */
[----:B------:R-:W-:-:S02]  /*1100*/  ISETP.GT.U32.AND P1, PT, R3, R10, PT ;  /* 0x0000000a0300720c */ /* 0x000fc40003f24070 */
[----:B------:R-:W-:Y:S01]  /*1110*/  @!P3 LOP3.LUT R2, RZ, R152, RZ, 0x33, !PT ;  /* 0x00000098ff02b212 */ /* 0x000fe200078e33ff */
[--C-:B------:R-:W-:Y:S01]  /*1120*/  @!P5 IMAD.IADD R9, R9, 0x1, -R3.reuse ;  /* 0x000000010909d824 */ /* 0x100fe200078e0a03 */
[----:B------:R-:W-:Y:S01]  /*1130*/  ISETP.GE.AND P5, PT, R13, RZ, PT ;  /* 0x000000ff0d00720c */ /* 0x000fe20003fa6270 */
[--C-:B------:R-:W-:Y:S01]  /*1140*/  @!P6 IMAD.IADD R11, R11, 0x1, -R3.reuse ;  /* 0x000000010b0be824 */ /* 0x100fe200078e0a03 */
[----:B------:R-:W-:Y:S01]  /*1150*/  ISETP.GE.AND P3, PT, R18, RZ, PT ;  /* 0x000000ff1200720c */ /* 0x000fe20003f66270 */
[----:B------:R-:W-:Y:S01]  /*1160*/  IMAD R13, R3, R6, R16 ;  /* 0x00000006030d7224 */ /* 0x000fe200078e0210 */
[----:B------:R-:W-:Y:S01]  /*1170*/  IABS R16, R21 ;  /* 0x0000001500107213 */ /* 0x000fe20000000000 */
[----:B------:R-:W-:Y:S01]  /*1180*/  IMAD.HI.U32 R6, R5, R14, RZ ;  /* 0x0000000e05067227 */ /* 0x000fe200078e00ff */
[C---:B------:R-:W-:Y:S02]  /*1190*/  ISETP.GT.U32.AND P6, PT, R3.reuse, R11, PT ;  /* 0x0000000b0300720c */ /* 0x040fe40003fc4070 */
[----:B------:R-:W-:Y:S01]  /*11a0*/  IABS R18, R22 ;  /* 0x0000001600127213 */ /* 0x000fe20000000000 */
[----:B------:R-:W-:Y:S01]  /*11b0*/  IMAD.MOV R6, RZ, RZ, -R6 ;  /* 0x000000ffff067224 */ /* 0x000fe200078e0a06 */
[----:B------:R-:W-:Y:S01]  /*11c0*/  IABS R30, R31 ;  /* 0x0000001f001e7213 */ /* 0x000fe20000000000 */
[----:B------:R-:W-:Y:S01]  /*11d0*/  @!P1 IMAD.IADD R10, R10, 0x1, -R3 ;  /* 0x000000010a0a9824 */ /* 0x000fe200078e0a03 */
[C---:B------:R-:W-:Y:S01]  /*11e0*/  ISETP.GT.U32.AND P1, PT, R3.reuse, R13, PT ;  /* 0x0000000d0300720c */ /* 0x040fe20003f24070 */
[----:B------:R-:W-:Y:S01]  /*11f0*/  IMAD R14, R3, R6, R14 ;  /* 0x00000006030e7224 */ /* 0x000fe200078e020e */
[C---:B------:R-:W-:Y:S01]  /*1200*/  LOP3.LUT R29, R4.reuse, 0xb8, RZ, 0xfc, !PT ;  /* 0x000000b8041d7812 */ /* 0x040fe200078efcff */
[----:B------:R-:W-:Y:S01]  /*1210*/  IMAD.MOV R17, RZ, RZ, -R15 ;  /* 0x000000ffff117224 */ /* 0x000fe200078e0a0f */
[----:B------:R-:W-:Y:S01]  /*1220*/  LOP3.LUT R33, R4, 0xa8, RZ, 0xfc, !PT ;  /* 0x000000a804217812 */ /* 0x000fe200078efcff */
[----:B------:R-:W-:Y:S01]  /*1230*/  IMAD.HI.U32 R6, R5, R16, RZ ;  /* 0x0000001005067227 */ /* 0x000fe200078e00ff */
[----:B------:R-:W-:-:S02]  /*1240*/  IABS R28, R29 ;  /* 0x0000001d001c7213 */ /* 0x000fc40000000000 */
[----:B------:R-:W-:Y:S01]  /*1250*/  IABS R32, R33 ;  /* 0x0000002100207213 */ /* 0x000fe20000000000 */
[--C-:B------:R-:W-:Y:S01]  /*1260*/  @!P6 IMAD.IADD R11, R11, 0x1, -R3.reuse ;  /* 0x000000010b0be824 */ /* 0x100fe200078e0a03 */
[C---:B------:R-:W-:Y:S01]  /*1270*/  ISETP.GT.U32.AND P6, PT, R3.reuse, R14, PT ;  /* 0x0000000e0300720c */ /* 0x040fe20003fc4070 */
[----:B------:R-:W-:Y:S01]  /*1280*/  IMAD R17, R3, R17, R20 ;  /* 0x0000001103117224 */ /* 0x000fe200078e0214 */
[C---:B------:R-:W-:Y:S01]  /*1290*/  LOP3.LUT R35, R4.reuse, 0x98, RZ, 0xfc, !PT ;  /* 0x0000009804237812 */ /* 0x040fe200078efcff */
[----:B------:R-:W-:Y:S01]  /*12a0*/  @!P1 IMAD.IADD R13, R13, 0x1, -R3 ;  /* 0x000000010d0d9824 */ /* 0x000fe200078e0a03 */
[----:B------:R-:W-:Y:S01]  /*12b0*/  ISETP.GE.AND P1, PT, R19, RZ, PT ;  /* 0x000000ff1300720c */ /* 0x000fe20003f26270 */
[----:B------:R-:W-:Y:S01]  /*12c0*/  IMAD.MOV R6, RZ, RZ, -R6 ;  /* 0x000000ffff067224 */ /* 0x000fe200078e0a06 */
[----:B------:R-:W-:Y:S01]  /*12d0*/  IABS R36, R35 ;  /* 0x0000002300247213 */ /* 0x000fe20000000000 */
[----:B------:R-:W-:Y:S01]  /*12e0*/  IMAD.HI.U32 R7, R5, R18, RZ ;  /* 0x0000001205077227 */ /* 0x000fe200078e00ff */
[----:B------:R-:W-:-:S02]  /*12f0*/  LOP3.LUT R37, R4, 0x90, RZ, 0xfc, !PT ;  /* 0x0000009004257812 */ /* 0x000fc400078efcff */
[----:B------:R-:W-:Y:S01]  /*1300*/  LOP3.LUT R39, R4, 0x8c, RZ, 0xfc, !PT ;  /* 0x0000008c04277812 */ /* 0x000fe200078efcff */
[C---:B------:R-:W-:Y:S01]  /*1310*/  IMAD R15, R3.reuse, R6, R16 ;  /* 0x00000006030f7224 */ /* 0x040fe200078e0210 */
[----:B------:R-:W-:Y:S01]  /*1320*/  IABS R6, R24 ;  /* 0x0000001800067213 */ /* 0x000fe20000000000 */
[----:B------:R-:W-:Y:S01]  /*1330*/  @!P6 IMAD.IADD R14, R14, 0x1, -R3 ;  /* 0x000000010e0ee824 */ /* 0x000fe200078e0a03 */
[C---:B------:R-:W-:Y:S01]  /*1340*/  ISETP.GT.U32.AND P6, PT, R3.reuse, R13, PT ;  /* 0x0000000d0300720c */ /* 0x040fe20003fc4070 */
[----:B------:R-:W-:Y:S01]  /*1350*/  IMAD.MOV R7, RZ, RZ, -R7 ;  /* 0x000000ffff077224 */ /* 0x000fe200078e0a07 */
[----:B------:R-:W-:Y:S01]  /*1360*/  IABS R38, R37 ;  /* 0x0000002500267213 */ /* 0x000fe20000000000 */
[----:B------:R-:W-:Y:S01]  /*1370*/  @!P4 IMAD.MOV R12, RZ, RZ, -R12 ;  /* 0x000000ffff0cc224 */ /* 0x000fe200078e0a0c */
[C---:B------:R-:W-:Y:S01]  /*1380*/  ISETP.GT.U32.AND P4, PT, R3.reuse, R15, PT ;  /* 0x0000000f0300720c */ /* 0x040fe20003f84070 */
[C---:B------:R-:W-:Y:S01]  /*1390*/  IMAD R16, R3.reuse, R7, R18 ;  /* 0x0000000703107224 */ /* 0x040fe200078e0212 */
[----:B------:R-:W-:Y:S01]  /*13a0*/  LOP3.LUT R7, R4, 0xd4, RZ, 0xfc, !PT ;  /* 0x000000d404077812 */ /* 0x000fe200078efcff */
[----:B------:R-:W-:Y:S01]  /*13b0*/  IMAD.MOV.U32 R18, RZ, RZ, R6 ;  /* 0x000000ffff127224 */ /* 0x000fe200078e0006 */
[----:B------:R-:W-:Y:S01]  /*13c0*/  IABS R40, R39 ;  /* 0x0000002700287213 */ /* 0x000fe20000000000 */
[----:B------:R-:W-:Y:S01]  /*13d0*/  @!P0 IMAD.MOV R9, RZ, RZ, -R9 ;  /* 0x000000ffff098224 */ /* 0x000fe200078e0a09 */
[----:B------:R-:W-:Y:S01]  /*13e0*/  ISETP.GT.U32.AND P0, PT, R3, R14, PT ;  /* 0x0000000e0300720c */ /* 0x000fe20003f04070 */
[----:B------:R-:W-:Y:S01]  /*13f0*/  IMAD.HI.U32 R6, R5, R18, RZ ;  /* 0x0000001205067227 */ /* 0x000fe200078e00ff */
[----:B------:R-:W-:-:S02]  /*1400*/  IABS R20, R7 ;  /* 0x0000000700147213 */ /* 0x000fc40000000000 */
[C---:B------:R-:W-:Y:S01]  /*1410*/  LOP3.LUT R41, R4.reuse, 0x80, RZ, 0xfc, !PT ;  /* 0x0000008004297812 */ /* 0x040fe200078efcff */
[----:B------:R-:W-:Y:S01]  /*1420*/  @!P6 IMAD.IADD R13, R13, 0x1, -R3 ;  /* 0x000000010d0de824 */ /* 0x000fe200078e0a03 */
[C---:B------:R-:W-:Y:S01]  /*1430*/  ISETP.GT.U32.AND P6, PT, R3.reuse, R17, PT ;  /* 0x000000110300720c */ /* 0x040fe20003fc4070 */
[----:B------:R-:W-:Y:S01]  /*1440*/  @!P2 IMAD.MOV R10, RZ, RZ, -R10 ;  /* 0x000000ffff0aa224 */ /* 0x000fe200078e0a0a */
[----:B------:R-:W-:Y:S01]  /*1450*/  ISETP.GT.U32.AND P2, PT, R3, R16, PT ;  /* 0x000000100300720c */ /* 0x000fe20003f44070 */
[----:B------:R-:W-:Y:S01]  /*1460*/  IMAD.MOV R6, RZ, RZ, -R6 ;  /* 0x000000ffff067224 */ /* 0x000fe200078e0a06 */
[C---:B------:R-:W-:Y:S01]  /*1470*/  LOP3.LUT R43, R4.reuse, 0x7c, RZ, 0xfc, !PT ;  /* 0x0000007c042b7812 */ /* 0x040fe200078efcff */
[----:B------:R-:W-:Y:S01]  /*1480*/  @!P3 IMAD.MOV R11, RZ, RZ, -R11 ;  /* 0x000000ffff0bb224 */ /* 0x000fe200078e0a0b */
[----:B------:R-:W-:Y:S01]  /*1490*/  ISETP.GE.AND P3, PT, R21, RZ, PT ;  /* 0x000000ff1500720c */ /* 0x000fe20003f66270 */
[----:B------:R-:W-:Y:S01]  /*14a0*/  IMAD R18, R3, R6, R18 ;  /* 0x0000000603127224 */ /* 0x000fe200078e0212 */
[----:B------:R-:W-:Y:S01]  /*14b0*/  LOP3.LUT R21, R4, 0xd0, RZ, 0xfc, !PT ;  /* 0x000000d004157812 */ /* 0x000fe200078efcff */
[----:B------:R-:W-:Y:S01]  /*14c0*/  IMAD.HI.U32 R6, R5, R20, RZ ;  /* 0x0000001405067227 */ /* 0x000fe200078e00ff */
[----:B------:R-:W-:-:S02]  /*14d0*/  IABS R42, R41 ;  /* 0x00000029002a7213 */ /* 0x000fc40000000000 */
[----:B------:R-:W-:Y:S01]  /*14e0*/  IABS R44, R43 ;  /* 0x0000002b002c7213 */ /* 0x000fe20000000000 */
[--C-:B------:R-:W-:Y:S01]  /*14f0*/  @!P6 IMAD.IADD R17, R17, 0x1, -R3.reuse ;  /* 0x000000011111e824 */ /* 0x100fe200078e0a03 */
[----:B------:R-:W-:Y:S01]  /*1500*/  LOP3.LUT R51, R4, 0x70, RZ, 0xfc, !PT ;  /* 0x0000007004337812 */ /* 0x000fe200078efcff */
[--C-:B------:R-:W-:Y:S01]  /*1510*/  @!P0 IMAD.IADD R14, R14, 0x1, -R3.reuse ;  /* 0x000000010e0e8824 */ /* 0x100fe200078e0a03 */
[----:B------:R-:W-:Y:S01]  /*1520*/  ISETP.GE.AND P0, PT, R22, RZ, PT ;  /* 0x000000ff1600720c */ /* 0x000fe20003f06270 */
[--C-:B------:R-:W-:Y:S01]  /*1530*/  @!P4 IMAD.IADD R15, R15, 0x1, -R3.reuse ;  /* 0x000000010f0fc824 */ /* 0x100fe200078e0a03 */
[C---:B------:R-:W-:Y:S01]  /*1540*/  ISETP.GT.U32.AND P6, PT, R3.reuse, R17, PT ;  /* 0x000000110300720c */ /* 0x040fe20003fc4070 */
[----:B------:R-:W-:Y:S01]  /*1550*/  IMAD.MOV R6, RZ, RZ, -R6 ;  /* 0x000000ffff067224 */ /* 0x000fe200078e0a06 */
[----:B------:R-:W-:Y:S01]  /*1560*/  IABS R22, R21 ;  /* 0x0000001500167213 */ /* 0x000fe20000000000 */
[----:B------:R-:W-:Y:S01]  /*1570*/  @!P2 IMAD.IADD R16, R16, 0x1, -R3 ;  /* 0x000000011010a824 */ /* 0x000fe200078e0a03 */
[C---:B------:R-:W-:Y:S01]  /*1580*/  ISETP.GT.U32.AND P2, PT, R3.reuse, R15, PT ;  /* 0x0000000f0300720c */ /* 0x040fe20003f44070 */
[----:B------:R-:W-:Y:S01]  /*1590*/  @!P1 IMAD.MOV R14, RZ, RZ, -R14 ;  /* 0x000000ffff0e9224 */ /* 0x000fe200078e0a0e */
[C---:B------:R-:W-:Y:S01]  /*15a0*/  ISETP.GT.U32.AND P1, PT, R3.reuse, R18, PT ;  /* 0x000000120300720c */ /* 0x040fe20003f24070 */
[----:B------:R-:W-:Y:S01]  /*15b0*/  IMAD R19, R3, R6, R20 ;  /* 0x0000000603137224 */ /* 0x000fe200078e0214 */
[----:B------:R-:W-:Y:S01]  /*15c0*/  ISETP.GE.AND P4, PT, R23, RZ, PT ;  /* 0x000000ff1700720c */ /* 0x000fe20003f86270 */
[----:B------:R-:W-:Y:S01]  /*15d0*/  IMAD.HI.U32 R6, R5, R22, RZ ;  /* 0x0000001605067227 */ /* 0x000fe200078e00ff */
[----:B------:R-:W-:-:S02]  /*15e0*/  LOP3.LUT R23, R4, 0xcc, RZ, 0xfc, !PT ;  /* 0x000000cc04177812 */ /* 0x000fc400078efcff */
[----:B------:R-:W-:Y:S01]  /*15f0*/  IABS R48, R51 ;  /* 0x0000003300307213 */ /* 0x000fe20000000000 */
[----:B------:R-:W-:Y:S01]  /*1600*/  @!P6 IMAD.IADD R17, R17, 0x1, -R3 ;  /* 0x000000011111e824 */ /* 0x000fe200078e0a03 */
[C---:B------:R-:W-:Y:S01]  /*1610*/  ISETP.GT.U32.AND P6, PT, R3.reuse, R19, PT ;  /* 0x000000130300720c */ /* 0x040fe20003fc4070 */
[----:B------:R-:W-:Y:S01]  /*1620*/  @!P5 IMAD.MOV R13, RZ, RZ, -R13 ;  /* 0x000000ffff0dd224 */ /* 0x000fe200078e0a0d */
[----:B------:R-:W-:Y:S01]  /*1630*/  ISETP.GT.U32.AND P5, PT, R3, R16, PT ;  /* 0x000000100300720c */ /* 0x000fe20003fa4070 */
[----:B------:R-:W-:Y:S01]  /*1640*/  IMAD.MOV R6, RZ, RZ, -R6 ;  /* 0x000000ffff067224 */ /* 0x000fe200078e0a06 */
[----:B------:R-:W-:Y:S01]  /*1650*/  LOP3.LUT R49, R4, 0x74, RZ, 0xfc, !PT ;  /* 0x0000007404317812 */ /* 0x000fe200078efcff */
[--C-:B------:R-:W-:Y:S01]  /*1660*/  @!P2 IMAD.IADD R15, R15, 0x1, -R3.reuse ;  /* 0x000000010f0fa824 */ /* 0x100fe200078e0a03 */
[----:B------:R-:W-:Y:S01]  /*1670*/  ISETP.GE.AND P2, PT, R24, RZ, PT ;  /* 0x000000ff1800720c */ /* 0x000fe20003f46270 */
[----:B------:R-:W-:Y:S01]  /*1680*/  @!P1 IMAD.IADD R18, R18, 0x1, -R3 ;  /* 0x0000000112129824 */ /* 0x000fe200078e0a03 */
[----:B------:R-:W-:Y:S01]  /*1690*/  IABS R24, R23 ;  /* 0x0000001700187213 */ /* 0x000fe20000000000 */
[----:B------:R-:W-:Y:S01]  /*16a0*/  IMAD R20, R3, R6, R22 ;  /* 0x0000000603147224 */ /* 0x000fe200078e0216 */
[----:B------:R-:W-:Y:S01]  /*16b0*/  IABS R22, R25 ;  /* 0x0000001900167213 */ /* 0x000fe20000000000 */
[----:B------:R-:W-:Y:S01]  /*16c0*/  @!P3 IMAD.MOV R15, RZ, RZ, -R15 ;  /* 0x000000ffff0fb224 */ /* 0x000fe200078e0a0f */
[----:B------:R-:W-:Y:S01]  /*16d0*/  ISETP.GE.AND P1, PT, R21, RZ, PT ;  /* 0x000000ff1500720c */ /* 0x000fe20003f26270 */
[--C-:B------:R-:W-:Y:S01]  /*16e0*/  @!P6 IMAD.IADD R19, R19, 0x1, -R3.reuse ;  /* 0x000000011313e824 */ /* 0x100fe200078e0a03 */
[C---:B------:R-:W-:Y:S01]  /*16f0*/  ISETP.GT.U32.AND P6, PT, R3.reuse, R18, PT ;  /* 0x000000120300720c */ /* 0x040fe20003fc4070 */
[----:B------:R-:W-:Y:S01]  /*1700*/  @!P5 IMAD.IADD R16, R16, 0x1, -R3 ;  /* 0x000000011010d824 */ /* 0x000fe200078e0a03 */
[----:B------:R-:W-:Y:S01]  /*1710*/  ISETP.GT.U32.AND P3, PT, R3, R20, PT ;  /* 0x000000140300720c */ /* 0x000fe20003f64070 */
[----:B------:R-:W-:Y:S01]  /*1720*/  IMAD.HI.U32 R6, R5, R24, RZ ;  /* 0x0000001805067227 */ /* 0x000fe200078e00ff */
[----:B------:R-:W-:-:S02]  /*1730*/  ISETP.GE.AND P5, PT, R7, RZ, PT ;  /* 0x000000ff0700720c */ /* 0x000fc40003fa6270 */
[C---:B------:R-:W-:Y:S01]  /*1740*/  LOP3.LUT R53, R4.reuse, 0x6c, RZ, 0xfc, !PT ;  /* 0x0000006c04357812 */ /* 0x040fe200078efcff */
[----:B------:R-:W-:Y:S01]  /*1750*/  @!P0 IMAD.MOV R16, RZ, RZ, -R16 ;  /* 0x000000ffff108224 */ /* 0x000fe200078e0a10 */
[----:B------:R-:W-:Y:S01]  /*1760*/  ISETP.GT.U32.AND P0, PT, R3, R19, PT ;  /* 0x000000130300720c */ /* 0x000fe20003f04070 */
[----:B------:R-:W-:Y:S01]  /*1770*/  IMAD.MOV R6, RZ, RZ, -R6 ;  /* 0x000000ffff067224 */ /* 0x000fe200078e0a06 */
[----:B------:R-:W-:Y:S01]  /*1780*/  IABS R46, R49 ;  /* 0x00000031002e7213 */ /* 0x000fe20000000000 */
[----:B------:R-:W-:Y:S01]  /*1790*/  IMAD.HI.U32 R7, R5, R26, RZ ;  /* 0x0000001a05077227 */ /* 0x000fe200078e00ff */
[----:B------:R-:W-:Y:S02]  /*17a0*/  IABS R50, R53 ;  /* 0x0000003500327213 */ /* 0x000fe40000000000 */
[----:B------:R-:W-:Y:S01]  /*17b0*/  LOP3.LUT R55, R4, 0x60, RZ, 0xfc, !PT ;  /* 0x0000006004377812 */ /* 0x000fe200078efcff */
[--C-:B------:R-:W-:Y:S01]  /*17c0*/  @!P6 IMAD.IADD R18, R18, 0x1, -R3.reuse ;  /* 0x000000011212e824 */ /* 0x100fe200078e0a03 */
[----:B------:R-:W-:Y:S01]  /*17d0*/  LOP3.LUT R57, R4, 0x5c, RZ, 0xfc, !PT ;  /* 0x0000005c04397812 */ /* 0x000fe200078efcff */
[----:B------:R-:W-:Y:S01]  /*17e0*/  @!P3 IMAD.IADD R20, R20, 0x1, -R3 ;  /* 0x000000011414b824 */ /* 0x000fe200078e0a03 */
[----:B------:R-:W-:Y:S01]  /*17f0*/  ISETP.GE.AND P3, PT, R27, RZ, PT ;  /* 0x000000ff1b00720c */ /* 0x000fe20003f66270 */
[C---:B------:R-:W-:Y:S01]  /*1800*/  IMAD R21, R3.reuse, R6, R24 ;  /* 0x0000000603157224 */ /* 0x040fe200078e0218 */
[----:B------:R-:W-:Y:S01]  /*1810*/  LOP3.LUT R27, R4, 0xbc, RZ, 0xfc, !PT ;  /* 0x000000bc041b7812 */ /* 0x000fe200078efcff */
[----:B------:R-:W-:Y:S01]  /*1820*/  @!P2 IMAD.MOV R18, RZ, RZ, -R18 ;  /* 0x000000ffff12a224 */ /* 0x000fe200078e0a12 */
[----:B------:R-:W-:Y:S01]  /*1830*/  ISETP.GT.U32.AND P2, PT, R3, R20, PT ;  /* 0x000000140300720c */ /* 0x000fe20003f44070 */
[----:B------:R-:W-:Y:S01]  /*1840*/  IMAD.HI.U32 R6, R5, R22, RZ ;  /* 0x0000001605067227 */ /* 0x000fe200078e00ff */
[----:B------:R-:W-:-:S02]  /*1850*/  ISETP.GT.U32.AND P6, PT, R3, R21, PT ;  /* 0x000000150300720c */ /* 0x000fc40003fc4070 */
[----:B------:R-:W-:Y:S01]  /*1860*/  IABS R52, R57 ;  /* 0x0000003900347213 */ /* 0x000fe20000000000 */
[----:B------:R-:W-:Y:S01]  /*1870*/  @!P0 IMAD.IADD R19, R19, 0x1, -R3 ;  /* 0x0000000113138824 */ /* 0x000fe200078e0a03 */
[----:B------:R-:W-:Y:S01]  /*1880*/  ISETP.GE.AND P0, PT, R25, RZ, PT ;  /* 0x000000ff1900720c */ /* 0x000fe20003f06270 */
[----:B------:R-:W-:Y:S01]  /*1890*/  IMAD.MOV R6, RZ, RZ, -R6 ;  /* 0x000000ffff067224 */ /* 0x000fe200078e0a06 */
[C---:B------:R-:W-:Y:S01]  /*18a0*/  LOP3.LUT R25, R4.reuse, 0xc0, RZ, 0xfc, !PT ;  /* 0x000000c004197812 */ /* 0x040fe200078efcff */
[----:B------:R-:W-:Y:S01]  /*18b0*/  IMAD.MOV R7, RZ, RZ, -R7 ;  /* 0x000000ffff077224 */ /* 0x000fe200078e0a07 */
[----:B------:R-:W-:Y:S01]  /*18c0*/  LOP3.LUT R59, R4, 0x30, RZ, 0xfc, !PT ;  /* 0x00000030043b7812 */ /* 0x000fe200078efcff */
[----:B------:R-:W-:Y:S01]  /*18d0*/  @!P4 IMAD.MOV R17, RZ, RZ, -R17 ;  /* 0x000000ffff11c224 */ /* 0x000fe200078e0a11 */
[----:B------:R-:W-:Y:S01]  /*18e0*/  ISETP.GE.AND P4, PT, R23, RZ, PT ;  /* 0x000000ff1700720c */ /* 0x000fe20003f86270 */
[C---:B------:R-:W-:Y:S01]  /*18f0*/  IMAD R22, R3.reuse, R6, R22 ;  /* 0x0000000603167224 */ /* 0x040fe200078e0216 */
[----:B------:R-:W-:Y:S01]  /*1900*/  IABS R24, R25 ;  /* 0x0000001900187213 */ /* 0x000fe20000000000 */
[C---:B------:R-:W-:Y:S01]  /*1910*/  IMAD R23, R3.reuse, R7, R26 ;  /* 0x0000000703177224 */ /* 0x040fe200078e021a */
[----:B------:R-:W-:Y:S01]  /*1920*/  IABS R26, R27 ;  /* 0x0000001b001a7213 */ /* 0x000fe20000000000 */
[----:B------:R-:W-:Y:S01]  /*1930*/  @!P5 IMAD.MOV R19, RZ, RZ, -R19 ;  /* 0x000000ffff13d224 */ /* 0x000fe200078e0a13 */
[C---:B------:R-:W-:Y:S01]  /*1940*/  ISETP.GT.U32.AND P5, PT, R3.reuse, R22, PT ;  /* 0x000000160300720c */ /* 0x040fe20003fa4070 */
[----:B------:R-:W-:Y:S01]  /*1950*/  @!P2 IMAD.IADD R20, R20, 0x1, -R3 ;  /* 0x000000011414a824 */ /* 0x000fe200078e0a03 */
[----:B------:R-:W-:Y:S01]  /*1960*/  ISETP.GT.U32.AND P2, PT, R3, R23, PT ;  /* 0x000000170300720c */ /* 0x000fe20003f44070 */
[----:B------:R-:W-:Y:S01]  /*1970*/  IMAD.HI.U32 R6, R5, R24, RZ ;  /* 0x0000001805067227 */ /* 0x000fe200078e00ff */
[----:B------:R-:W-:-:S02]  /*1980*/  IABS R70, R59 ;  /* 0x0000003b00467213 */ /* 0x000fc40000000000 */
[C---:B------:R-:W-:Y:S01]  /*1990*/  LOP3.LUT R63, R4.reuse, 0x28, RZ, 0xfc, !PT ;  /* 0x00000028043f7812 */ /* 0x040fe200078efcff */
[--C-:B------:R-:W-:Y:S01]  /*19a0*/  @!P6 IMAD.IADD R21, R21, 0x1, -R3.reuse ;  /* 0x000000011515e824 */ /* 0x100fe200078e0a03 */
[----:B------:R-:W-:Y:S01]  /*19b0*/  LOP3.LUT R67, R4, 0x20, RZ, 0xfc, !PT ;  /* 0x0000002004437812 */ /* 0x000fe200078efcff */
[----:B------:R-:W-:Y:S01]  /*19c0*/  IMAD.MOV R6, RZ, RZ, -R6 ;  /* 0x000000ffff067224 */ /* 0x000fe200078e0a06 */
[----:B------:R-:W-:Y:S01]  /*19d0*/  IABS R74, R63 ;  /* 0x0000003f004a7213 */ /* 0x000fe20000000000 */
[----:B------:R-:W-:Y:S01]  /*19e0*/  @!P1 IMAD.MOV R20, RZ, RZ, -R20 ;  /* 0x000000ffff149224 */ /* 0x000fe200078e0a14 */
[C---:B------:R-:W-:Y:S01]  /*19f0*/  ISETP.GT.U32.AND P6, PT, R3.reuse, R21, PT ;  /* 0x000000150300720c */ /* 0x040fe20003fc4070 */
[----:B------:R-:W-:Y:S01]  /*1a00*/  IMAD R24, R3, R6, R24 ;  /* 0x0000000603187224 */ /* 0x000fe200078e0218 */
[----:B------:R-:W-:Y:S01]  /*1a10*/  IABS R78, R67 ;  /* 0x00000043004e7213 */ /* 0x000fe20000000000 */
[--C-:B------:R-:W-:Y:S01]  /*1a20*/  @!P5 IMAD.IADD R22, R22, 0x1, -R3.reuse ;  /* 0x000000011616d824 */ /* 0x100fe200078e0a03 */
[----:B------:R-:W-:Y:S01]  /*1a30*/  LOP3.LUT R61, R4, 0x2c, RZ, 0xfc, !PT ;  /* 0x0000002c043d7812 */ /* 0x000fe200078efcff */
[----:B------:R-:W-:Y:S01]  /*1a40*/  @!P2 IMAD.IADD R23, R23, 0x1, -R3 ;  /* 0x000000011717a824 */ /* 0x000fe200078e0a03 */
[----:B------:R-:W-:Y:S01]  /*1a50*/  ISETP.GT.U32.AND P5, PT, R3, R24, PT ;  /* 0x000000180300720c */ /* 0x000fe20003fa4070 */
[----:B------:R-:W-:Y:S01]  /*1a60*/  IMAD.HI.U32 R6, R5, R26, RZ ;  /* 0x0000001a05067227 */ /* 0x000fe200078e00ff */
[----:B------:R-:W-:-:S02]  /*1a70*/  ISETP.GT.U32.AND P2, PT, R3, R22, PT ;  /* 0x000000160300720c */ /* 0x000fc40003f44070 */
[----:B------:R-:W-:Y:S01]  /*1a80*/  ISETP.GT.U32.AND P1, PT, R3, R23, PT ;  /* 0x000000170300720c */ /* 0x000fe20003f24070 */
[----:B------:R-:W-:Y:S01]  /*1a90*/  IMAD.HI.U32 R7, R5, R28, RZ ;  /* 0x0000001c05077227 */ /* 0x000fe200078e00ff */
[C---:B------:R-:W-:Y:S02]  /*1aa0*/  LOP3.LUT R65, R4.reuse, 0x24, RZ, 0xfc, !PT ;  /* 0x0000002404417812 */ /* 0x040fe400078efcff */
[----:B------:R-:W-:Y:S01]  /*1ab0*/  IABS R72, R61 ;  /* 0x0000003d00487213 */ /* 0x000fe20000000000 */
[----:B------:R-:W-:Y:S01]  /*1ac0*/  @!P6 IMAD.IADD R21, R21, 0x1, -R3 ;  /* 0x000000011515e824 */ /* 0x000fe200078e0a03 */
[----:B------:R-:W-:Y:S01]  /*1ad0*/  ISETP.GE.AND P6, PT, R25, RZ, PT ;  /* 0x000000ff1900720c */ /* 0x000fe20003fc6270 */
[----:B------:R-:W-:Y:S01]  /*1ae0*/  IMAD.HI.U32 R25, R5, R30, RZ ;  /* 0x0000001e05197227 */ /* 0x000fe200078e00ff */
[----:B------:R-:W-:Y:S02]  /*1af0*/  IABS R76, R65 ;  /* 0x00000041004c7213 */ /* 0x000fe40000000000 */
[----:B------:R-:W-:Y:S01]  /*1b00*/  LOP3.LUT R69, R4, 0x1c, RZ, 0xfc, !PT ;  /* 0x0000001c04457812 */ /* 0x000fe200078efcff */
[----:B------:R-:W-:Y:S01]  /*1b10*/  @!P4 IMAD.MOV R21, RZ, RZ, -R21 ;  /* 0x000000ffff15c224 */ /* 0x000fe200078e0a15 */
[----:B------:R-:W-:Y:S01]  /*1b20*/  ISETP.GE.AND P4, PT, R27, RZ, PT ;  /* 0x000000ff1b00720c */ /* 0x000fe20003f86270 */
[----:B------:R-:W-:Y:S01]  /*1b30*/  @!P5 IMAD.IADD R24, R24, 0x1, -R3 ;  /* 0x000000011818d824 */ /* 0x000fe200078e0a03 */
[----:B------:R-:W-:Y:S01]  /*1b40*/  IABS R80, R69 ;  /* 0x0000004500507213 */ /* 0x000fe20000000000 */
[----:B------:R-:W-:Y:S01]  /*1b50*/  IMAD.MOV R27, RZ, RZ, -R25 ;  /* 0x000000ffff1b7224 */ /* 0x000fe200078e0a19 */
[C---:B------:R-:W-:Y:S01]  /*1b60*/  LOP3.LUT R71, R4.reuse, 0x18, RZ, 0xfc, !PT ;  /* 0x0000001804477812 */ /* 0x040fe200078efcff */
[----:B------:R-:W-:Y:S01]  /*1b70*/  IMAD.MOV R6, RZ, RZ, -R6 ;  /* 0x000000ffff067224 */ /* 0x000fe200078e0a06 */
[C---:B------:R-:W-:Y:S01]  /*1b80*/  ISETP.GT.U32.AND P5, PT, R3.reuse, R24, PT ;  /* 0x000000180300720c */ /* 0x040fe20003fa4070 */
[----:B------:R-:W-:Y:S01]  /*1b90*/  IMAD R27, R3, R27, R30 ;  /* 0x0000001b031b7224 */ /* 0x000fe200078e021e */
[C---:B------:R-:W-:Y:S01]  /*1ba0*/  LOP3.LUT R73, R4.reuse, 0x14, RZ, 0xfc, !PT ;  /* 0x0000001404497812 */ /* 0x040fe200078efcff */
[----:B------:R-:W-:Y:S01]  /*1bb0*/  @!P1 IMAD.IADD R23, R23, 0x1, -R3 ;  /* 0x0000000117179824 */ /* 0x000fe200078e0a03 */
[----:B------:R-:W-:Y:S01]  /*1bc0*/  IABS R82, R71 ;  /* 0x0000004700527213 */ /* 0x000fe20000000000 */
[----:B------:R-:W-:Y:S01]  /*1bd0*/  IMAD.MOV R7, RZ, RZ, -R7 ;  /* 0x000000ffff077224 */ /* 0x000fe200078e0a07 */
[----:B------:R-:W-:Y:S01]  /*1be0*/  IABS R84, R73 ;  /* 0x0000004900547213 */ /* 0x000fe20000000000 */
[C---:B------:R-:W-:Y:S01]  /*1bf0*/  IMAD R25, R3.reuse, R6, R26 ;  /* 0x0000000603197224 */ /* 0x040fe200078e021a */
[C---:B------:R-:W-:Y:S01]  /*1c00*/  LOP3.LUT R75, R4.reuse, 0x8, RZ, 0xfc, !PT ;  /* 0x00000008044b7812 */ /* 0x040fe200078efcff */
[----:B------:R-:W-:Y:S01]  /*1c10*/  @!P3 IMAD.MOV R23, RZ, RZ, -R23 ;  /* 0x000000ffff17b224 */ /* 0x000fe200078e0a17 */
[C---:B------:R-:W-:Y:S01]  /*1c20*/  ISETP.GT.U32.AND P3, PT, R3.reuse, R27, PT ;  /* 0x0000001b0300720c */ /* 0x040fe20003f64070 */
[C---:B------:R-:W-:Y:S01]  /*1c30*/  IMAD R26, R3.reuse, R7, R28 ;  /* 0x00000007031a7224 */ /* 0x040fe200078e021c */
[----:B------:R-:W-:Y:S01]  /*1c40*/  LOP3.LUT R7, R4, 0xb0, RZ, 0xfc, !PT ;  /* 0x000000b004077812 */ /* 0x000fe200078efcff */
[--C-:B------:R-:W-:Y:S01]  /*1c50*/  @!P2 IMAD.IADD R22, R22, 0x1, -R3.reuse ;  /* 0x000000011616a824 */ /* 0x100fe200078e0a03 */
[----:B------:R-:W-:Y:S01]  /*1c60*/  ISETP.GT.U32.AND P2, PT, R3, R25, PT ;  /* 0x000000190300720c */ /* 0x000fe20003f44070 */
[----:B------:R-:W-:Y:S01]  /*1c70*/  @!P5 IMAD.IADD R24, R24, 0x1, -R3 ;  /* 0x000000011818d824 */ /* 0x000fe200078e0a03 */
[----:B------:R-:W-:Y:S01]  /*1c80*/  IABS R28, R7 ;  /* 0x00000007001c7213 */ /* 0x000fe20000000000 */
[----:B------:R-:W-:Y:S01]  /*1c90*/  @!P0 IMAD.MOV R22, RZ, RZ, -R22 ;  /* 0x000000ffff168224 */ /* 0x000fe200078e0a16 */
[----:B------:R-:W-:Y:S01]  /*1ca0*/  ISETP.GE.AND P5, PT, R31, RZ, PT ;  /* 0x000000ff1f00720c */ /* 0x000fe20003fa6270 */
[----:B------:R-:W-:Y:S01]  /*1cb0*/  @!P6 IMAD.MOV R24, RZ, RZ, -R24 ;  /* 0x000000ffff18e224 */ /* 0x000fe200078e0a18 */
[----:B------:R-:W-:Y:S01]  /*1cc0*/  LOP3.LUT R31, R4, 0xac, RZ, 0xfc, !PT ;  /* 0x000000ac041f7812 */ /* 0x000fe200078efcff */
[----:B------:R-:W-:Y:S01]  /*1cd0*/  IMAD.HI.U32 R6, R5, R28, RZ ;  /* 0x0000001c05067227 */ /* 0x000fe200078e00ff */
[----:B------:R-:W-:-:S02]  /*1ce0*/  ISETP.GT.U32.AND P1, PT, R3, R26, PT ;  /* 0x0000001a0300720c */ /* 0x000fc40003f24070 */
[----:B------:R-:W-:Y:S01]  /*1cf0*/  IABS R30, R31 ;  /* 0x0000001f001e7213 */ /* 0x000fe20000000000 */
[--C-:B------:R-:W-:Y:S01]  /*1d00*/  @!P3 IMAD.IADD R27, R27, 0x1, -R3.reuse ;  /* 0x000000011b1bb824 */ /* 0x100fe200078e0a03 */
[----:B------:R-:W-:Y:S01]  /*1d10*/  ISETP.GE.AND P0, PT, R29, RZ, PT ;  /* 0x000000ff1d00720c */ /* 0x000fe20003f06270 */
[----:B------:R-:W-:Y:S01]  /*1d20*/  IMAD.MOV R6, RZ, RZ, -R6 ;  /* 0x000000ffff067224 */ /* 0x000fe200078e0a06 */
[----:B------:R-:W-:Y:S01]  /*1d30*/  LOP3.LUT R77, R4, 0x4, RZ, 0xfc, !PT ;  /* 0x00000004044d7812 */ /* 0x000fe200078efcff */
[----:B------:R-:W-:Y:S01]  /*1d40*/  @!P2 IMAD.IADD R25, R25, 0x1, -R3 ;  /* 0x000000011919a824 */ /* 0x000fe200078e0a03 */
[C---:B------:R-:W-:Y:S01]  /*1d50*/  ISETP.GT.U32.AND P3, PT, R3.reuse, R27, PT ;  /* 0x0000001b0300720c */ /* 0x040fe20003f64070 */
[----:B------:R-:W-:Y:S01]  /*1d60*/  IMAD R28, R3, R6, R28 ;  /* 0x00000006031c7224 */ /* 0x000fe200078e021c */
[----:B------:R-:W-:Y:S01]  /*1d70*/  IABS R88, R75 ;  /* 0x0000004b00587213 */ /* 0x000fe20000000000 */
[----:B------:R-:W-:Y:S01]  /*1d80*/  IMAD.HI.U32 R6, R5, R30, RZ ;  /* 0x0000001e05067227 */ /* 0x000fe200078e00ff */
[----:B------:R-:W-:-:S02]  /*1d90*/  ISETP.GT.U32.AND P2, PT, R3, R25, PT ;  /* 0x000000190300720c */ /* 0x000fc40003f44070 */
[C---:B------:R-:W-:Y:S01]  /*1da0*/  ISETP.GT.U32.AND P6, PT, R3.reuse, R28, PT ;  /* 0x0000001c0300720c */ /* 0x040fe20003fc4070 */
[----:B------:R-:W-:Y:S01]  /*1db0*/  IMAD.MOV R29, RZ, RZ, -R6 ;  /* 0x000000ffff1d7224 */ /* 0x000fe200078e0a06 */
[----:B------:R-:W-:Y:S01]  /*1dc0*/  IABS R90, R77 ;  /* 0x0000004d005a7213 */ /* 0x000fe20000000000 */
[--C-:B------:R-:W-:Y:S01]  /*1dd0*/  @!P1 IMAD.IADD R26, R26, 0x1, -R3.reuse ;  /* 0x000000011a1a9824 */ /* 0x100fe200078e0a03 */
[----:B------:R-:W-:Y:S01]  /*1de0*/  IABS R92, R4 ;  /* 0x00000004005c7213 */ /* 0x000fe20000000000 */
[----:B------:R-:W-:Y:S01]  /*1df0*/  IMAD R29, R3, R29, R30 ;  /* 0x0000001d031d7224 */ /* 0x000fe200078e021e */
[----:B------:R-:W-:Y:S01]  /*1e00*/  SHF.R.S32.HI R236, RZ, 0x6, R236 ;  /* 0x00000006ffec7819 */ /* 0x000fe200000114ec */
[----:B------:R-:W-:Y:S01]  /*1e10*/  @!P3 IMAD.IADD R27, R27, 0x1, -R3 ;  /* 0x000000011b1bb824 */ /* 0x000fe200078e0a03 */
[----:B------:R-:W-:Y:S01]  /*1e20*/  ISETP.GT.U32.AND P1, PT, R3, R26, PT ;  /* 0x0000001a0300720c */ /* 0x000fe20003f24070 */
[----:B------:R-:W-:Y:S01]  /*1e30*/  IMAD.HI.U32 R6, R5, R32, RZ ;  /* 0x0000002005067227 */ /* 0x000fe200078e00ff */
[----:B------:R-:W-:-:S03]  /*1e40*/  ISETP.GT.U32.AND P3, PT, R3, R29, PT ;  /* 0x0000001d0300720c */ /* 0x000fc60003f64070 */
[----:B------:R-:W-:Y:S02]  /*1e50*/  IMAD.MOV R6, RZ, RZ, -R6 ;  /* 0x000000ffff067224 */ /* 0x000fe400078e0a06 */
[----:B------:R-:W-:Y:S01]  /*1e60*/  @!P2 IMAD.IADD R25, R25, 0x1, -R3 ;  /* 0x000000011919a824 */ /* 0x000fe200078e0a03 */
[----:B------:R-:W-:Y:S01]  /*1e70*/  ISETP.GE.AND P2, PT, R7, RZ, PT ;  /* 0x000000ff0700720c */ /* 0x000fe20003f46270 */
[----:B------:R-:W-:Y:S01]  /*1e80*/  IMAD R30, R3, R6, R32 ;  /* 0x00000006031e7224 */ /* 0x000fe200078e0220 */
[----:B------:R-:W-:Y:S01]  /*1e90*/  LOP3.LUT R7, R4, 0xa4, RZ, 0xfc, !PT ;  /* 0x000000a404077812 */ /* 0x000fe200078efcff */
[----:B------:R-:W-:Y:S02]  /*1ea0*/  @!P5 IMAD.MOV R27, RZ, RZ, -R27 ;  /* 0x000000ffff1bd224 */ /* 0x000fe400078e0a1b */
[--C-:B------:R-:W-:Y:S01]  /*1eb0*/  @!P6 IMAD.IADD R28, R28, 0x1, -R3.reuse ;  /* 0x000000011c1ce824 */ /* 0x100fe200078e0a03 */
[----:B------:R-:W-:Y:S01]  /*1ec0*/  IABS R34, R7 ;  /* 0x0000000700227213 */ /* 0x000fe20000000000 */
[--C-:B------:R-:W-:Y:S01]  /*1ed0*/  @!P3 IMAD.IADD R29, R29, 0x1, -R3.reuse ;  /* 0x000000011d1db824 */ /* 0x100fe200078e0a03 */
[----:B------:R-:W-:Y:S01]  /*1ee0*/  ISETP.GT.U32.AND P5, PT, R3, R30, PT ;  /* 0x0000001e0300720c */ /* 0x000fe20003fa4070 */
[----:B------:R-:W-:Y:S01]  /*1ef0*/  @!P1 IMAD.IADD R26, R26, 0x1, -R3 ;  /* 0x000000011a1a9824 */ /* 0x000fe200078e0a03 */
[----:B------:R-:W-:Y:S01]  /*1f00*/  ISETP.GE.AND P1, PT, R31, RZ, PT ;  /* 0x000000ff1f00720c */ /* 0x000fe20003f26270 */
[----:B------:R-:W-:Y:S01]  /*1f10*/  IMAD.HI.U32 R6, R5, R34, RZ ;  /* 0x0000002205067227 */ /* 0x000fe200078e00ff */
[----:B------:R-:W-:-:S02]  /*1f20*/  ISETP.GT.U32.AND P3, PT, R3, R29, PT ;  /* 0x0000001d0300720c */ /* 0x000fc40003f64070 */
[----:B------:R-:W-:Y:S01]  /*1f30*/  ISETP.GE.AND P6, PT, R33, RZ, PT ;  /* 0x000000ff2100720c */ /* 0x000fe20003fc6270 */
[----:B------:R-:W-:Y:S01]  /*1f40*/  @!P4 IMAD.MOV R25, RZ, RZ, -R25 ;  /* 0x000000ffff19c224 */ /* 0x000fe200078e0a19 */
[----:B------:R-:W-:Y:S01]  /*1f50*/  ISETP.GT.U32.AND P4, PT, R3, R28, PT ;  /* 0x0000001c0300720c */ /* 0x000fe20003f84070 */
[----:B------:R-:W-:Y:S01]  /*1f60*/  @!P0 IMAD.MOV R26, RZ, RZ, -R26 ;  /* 0x000000ffff1a8224 */ /* 0x000fe200078e0a1a */
[----:B------:R-:W-:Y:S01]  /*1f70*/  ISETP.GE.AND P0, PT, R7, RZ, PT ;  /* 0x000000ff0700720c */ /* 0x000fe20003f06270 */
[----:B------:R-:W-:Y:S01]  /*1f80*/  IMAD.MOV R6, RZ, RZ, -R6 ;  /* 0x000000ffff067224 */ /* 0x000fe200078e0a06 */
[----:B------:R-:W-:Y:S01]  /*1f90*/  LOP3.LUT R7, R4, 0xa0, RZ, 0xfc, !PT ;  /* 0x000000a004077812 */ /* 0x000fe200078efcff */
[--C-:B------:R-:W-:Y:S01]  /*1fa0*/  @!P5 IMAD.IADD R30, R30, 0x1, -R3.reuse ;  /* 0x000000011e1ed824 */ /* 0x100fe200078e0a03 */
[----:B------:R-:W-:Y:S01]  /*1fb0*/  LOP3.LUT R33, R4, 0x9c, RZ, 0xfc, !PT ;  /* 0x0000009c04217812 */ /* 0x000fe200078efcff */
[----:B------:R-:W-:Y:S01]  /*1fc0*/  IMAD R31, R3, R6, R34 ;  /* 0x00000006031f7224 */ /* 0x000fe200078e0222 */
[----:B------:R-:W-:Y:S01]  /*1fd0*/  IABS R32, R7 ;  /* 0x0000000700207213 */ /* 0x000fe20000000000 */
[----:B------:R-:W-:Y:S01]  /*1fe0*/  @!P3 IMAD.IADD R29, R29, 0x1, -R3 ;  /* 0x000000011d1db824 */ /* 0x000fe200078e0a03 */
[----:B------:R-:W-:Y:S01]  /*1ff0*/  IABS R34, R33 ;  /* 0x0000002100227213 */ /* 0x000fe20000000000 */
[----:B------:R-:W-:Y:S01]  /*2000*/  IMAD R2, R2, UR4, RZ ;  /* 0x0000000402027c24 */ /* 0x000fe2000f8e02ff */
[----:B------:R-:W-:Y:S01]  /*2010*/  ISETP.GT.U32.AND P5, PT, R3, R30, PT ;  /* 0x0000001e0300720c */ /* 0x000fe20003fa4070 */
[----:B------:R-:W-:Y:S01]  /*2020*/  IMAD.HI.U32 R6, R5, R32, RZ ;  /* 0x0000002005067227 */ /* 0x000fe200078e00ff */
[----:B------:R-:W-:Y:S01]  /*2030*/  ISETP.GT.U32.AND P3, PT, R3, R31, PT ;  /* 0x0000001f0300720c */ /* 0x000fe20003f64070 */
[----:B------:R-:W-:-:S02]  /*2040*/  ULDC UR4, c[0x0][0x240] ;  /* 0x0000900000047ab9 */ /* 0x000fc40000000800 */
[----:B------:R-:W-:Y:S01]  /*2050*/  @!P4 IMAD.IADD R28, R28, 0x1, -R3 ;  /* 0x000000011c1cc824 */ /* 0x000fe200078e0a03 */
[----:B------:R-:W-:Y:S01]  /*2060*/  ISETP.GE.AND P4, PT, R7, RZ, PT ;  /* 0x000000ff0700720c */ /* 0x000fe20003f86270 */
[----:B------:R-:W-:Y:S02]  /*2070*/  IMAD.MOV R7, RZ, RZ, -R6 ;  /* 0x000000ffff077224 */ /* 0x000fe400078e0a06 */
[----:B------:R-:W-:-:S04]  /*2080*/  IMAD.HI.U32 R6, R5, R34, RZ ;  /* 0x0000002205067227 */ /* 0x000fc800078e00ff */
[----:B------:R-:W-:Y:S01]  /*2090*/  @!P2 IMAD.MOV R28, RZ, RZ, -R28 ;  /* 0x000000ffff1ca224 */ /* 0x000fe200078e0a1c */
[----:B------:R-:W-:Y:S01]  /*20a0*/  ISETP.GE.AND P2, PT, R33, RZ, PT ;  /* 0x000000ff2100720c */ /* 0x000fe20003f46270 */
[----:B------:R-:W-:Y:S02]  /*20b0*/  IMAD.MOV R33, RZ, RZ, -R6 ;  /* 0x000000ffff217224 */ /* 0x000fe400078e0a06 */
[--C-:B------:R-:W-:Y:S02]  /*20c0*/  @!P5 IMAD.IADD R30, R30, 0x1, -R3.reuse ;  /* 0x000000011e1ed824 */ /* 0x100fe400078e0a03 */
[----:B------:R-:W-:Y:S02]  /*20d0*/  @!P3 IMAD.IADD R31, R31, 0x1, -R3 ;  /* 0x000000011f1fb824 */ /* 0x000fe400078e0a03 */
[C---:B------:R-:W-:Y:S02]  /*20e0*/  IMAD R33, R3.reuse, R33, R34 ;  /* 0x0000002103217224 */ /* 0x040fe400078e0222 */
[----:B------:R-:W-:Y:S01]  /*20f0*/  @!P6 IMAD.MOV R30, RZ, RZ, -R30 ;  /* 0x000000ffff1ee224 */ /* 0x000fe200078e0a1e */
[----:B------:R-:W-:Y:S01]  /*2100*/  ISETP.GT.U32.AND P3, PT, R3, R31, PT ;  /* 0x0000001f0300720c */ /* 0x000fe20003f64070 */
[----:B------:R-:W-:Y:S01]  /*2110*/  IMAD.HI.U32 R6, R5, R36, RZ ;  /* 0x0000002405067227 */ /* 0x000fe200078e00ff */
[----:B------:R-:W-:-:S03]  /*2120*/  ISETP.GT.U32.AND P6, PT, R3, R33, PT ;  /* 0x000000210300720c */ /* 0x000fc60003fc4070 */
[C---:B------:R-:W-:Y:S02]  /*2130*/  IMAD R32, R3.reuse, R7, R32 ;  /* 0x0000000703207224 */ /* 0x040fe400078e0220 */
[----:B------:R-:W-:Y:S02]  /*2140*/  IMAD.MOV R6, RZ, RZ, -R6 ;  /* 0x000000ffff067224 */ /* 0x000fe400078e0a06 */
[----:B------:R-:W-:Y:S01]  /*2150*/  @!P1 IMAD.MOV R29, RZ, RZ, -R29 ;  /* 0x000000ffff1d9224 */ /* 0x000fe200078e0a1d */
[C---:B------:R-:W-:Y:S01]  /*2160*/  ISETP.GT.U32.AND P5, PT, R3.reuse, R32, PT ;  /* 0x000000200300720c */ /* 0x040fe20003fa4070 */
[----:B------:R-:W-:Y:S01]  /*2170*/  IMAD R34, R3, R6, R36 ;  /* 0x0000000603227224 */ /* 0x000fe200078e0224 */
[----:B------:R-:W-:Y:S01]  /*2180*/  ISETP.GE.AND P1, PT, R35, RZ, PT ;  /* 0x000000ff2300720c */ /* 0x000fe20003f26270 */
[--C-:B------:R-:W-:Y:S01]  /*2190*/  @!P3 IMAD.IADD R31, R31, 0x1, -R3.reuse ;  /* 0x000000011f1fb824 */ /* 0x100fe200078e0a03 */
[----:B------:R-:W-:Y:S01]  /*21a0*/  LOP3.LUT R35, R4, 0x94, RZ, 0xfc, !PT ;  /* 0x0000009404237812 */ /* 0x000fe200078efcff */
[----:B------:R-:W-:Y:S01]  /*21b0*/  @!P6 IMAD.IADD R33, R33, 0x1, -R3 ;  /* 0x000000012121e824 */ /* 0x000fe200078e0a03 */
[----:B------:R-:W-:Y:S01]  /*21c0*/  ISETP.GT.U32.AND P3, PT, R3, R34, PT ;  /* 0x000000220300720c */ /* 0x000fe20003f64070 */
[----:B------:R-:W-:Y:S01]  /*21d0*/  @!P0 IMAD.MOV R31, RZ, RZ, -R31 ;  /* 0x000000ffff1f8224 */ /* 0x000fe200078e0a1f */
[----:B------:R-:W-:Y:S01]  /*21e0*/  IABS R36, R35 ;  /* 0x0000002300247213 */ /* 0x000fe20000000000 */
[----:B------:R-:W-:Y:S01]  /*21f0*/  IMAD.HI.U32 R7, R5, R38, RZ ;  /* 0x0000002605077227 */ /* 0x000fe200078e00ff */
[----:B------:R-:W-:-:S02]  /*2200*/  ISETP.GT.U32.AND P6, PT, R3, R33, PT ;  /* 0x000000210300720c */ /* 0x000fc40003fc4070 */
[----:B------:R-:W-:Y:S01]  /*2210*/  ISETP.GE.AND P0, PT, R35, RZ, PT ;  /* 0x000000ff2300720c */ /* 0x000fe20003f06270 */
[----:B------:R-:W-:-:S04]  /*2220*/  IMAD.HI.U32 R6, R5, R36, RZ ;  /* 0x0000002405067227 */ /* 0x000fc800078e00ff */
[--C-:B------:R-:W-:Y:S02]  /*2230*/  @!P5 IMAD.IADD R32, R32, 0x1, -R3.reuse ;  /* 0x000000012020d824 */ /* 0x100fe400078e0a03 */
[----:B------:R-:W-:Y:S02]  /*2240*/  IMAD.MOV R6, RZ, RZ, -R6 ;  /* 0x000000ffff067224 */ /* 0x000fe400078e0a06 */
[--C-:B------:R-:W-:Y:S01]  /*2250*/  @!P3 IMAD.IADD R34, R34, 0x1, -R3.reuse ;  /* 0x000000012222b824 */ /* 0x100fe200078e0a03 */
[C---:B------:R-:W-:Y:S01]  /*2260*/  ISETP.GT.U32.AND P5, PT, R3.reuse, R32, PT ;  /* 0x000000200300720c */ /* 0x040fe20003fa4070 */
[----:B------:R-:W-:Y:S02]  /*2270*/  IMAD R35, R3, R6, R36 ;  /* 0x0000000603237224 */ /* 0x000fe400078e0224 */
[----:B------:R-:W-:Y:S01]  /*2280*/  @!P6 IMAD.IADD R33, R33, 0x1, -R3 ;  /* 0x000000012121e824 */ /* 0x000fe200078e0a03 */
[C---:B------:R-:W-:Y:S01]  /*2290*/  ISETP.GT.U32.AND P3, PT, R3.reuse, R34, PT ;  /* 0x000000220300720c */ /* 0x040fe20003f64070 */
[----:B------:R-:W-:Y:S01]  /*22a0*/  IMAD.MOV R7, RZ, RZ, -R7 ;  /* 0x000000ffff077224 */ /* 0x000fe200078e0a07 */
[----:B------:R-:W-:Y:S01]  /*22b0*/  ISETP.GT.U32.AND P6, PT, R3, R35, PT ;  /* 0x000000230300720c */ /* 0x000fe20003fc4070 */
[----:B------:R-:W-:-:S04]  /*22c0*/  IMAD.HI.U32 R6, R5, R40, RZ ;  /* 0x0000002805067227 */ /* 0x000fc800078e00ff */
[----:B------:R-:W-:Y:S02]  /*22d0*/  IMAD.MOV R6, RZ, RZ, -R6 ;  /* 0x000000ffff067224 */ /* 0x000fe400078e0a06 */
[--C-:B------:R-:W-:Y:S01]  /*22e0*/  @!P5 IMAD.IADD R32, R32, 0x1, -R3.reuse ;  /* 0x000000012020d824 */ /* 0x100fe200078e0a03 */
[----:B------:R-:W-:Y:S01]  /*22f0*/  ISETP.GE.AND P5, PT, R37, RZ, PT ;  /* 0x000000ff2500720c */ /* 0x000fe20003fa6270 */
[----:B------:R-:W-:Y:S01]  /*2300*/  IMAD R37, R3, R7, R38 ;  /* 0x0000000703257224 */ /* 0x000fe200078e0226 */
[----:B------:R-:W-:Y:S01]  /*2310*/  LOP3.LUT R7, R4, 0x88, RZ, 0xfc, !PT ;  /* 0x0000008804077812 */ /* 0x000fe200078efcff */
[--C-:B------:R-:W-:Y:S02]  /*2320*/  @!P3 IMAD.IADD R34, R34, 0x1, -R3.reuse ;  /* 0x000000012222b824 */ /* 0x100fe400078e0a03 */
[----:B------:R-:W-:Y:S01]  /*2330*/  @!P6 IMAD.IADD R35, R35, 0x1, -R3 ;  /* 0x000000012323e824 */ /* 0x000fe200078e0a03 */
[----:B------:R-:W-:Y:S01]  /*2340*/  IABS R38, R7 ;  /* 0x0000000700267213 */ /* 0x000fe20000000000 */
[----:B------:R-:W-:Y:S01]  /*2350*/  @!P4 IMAD.MOV R32, RZ, RZ, -R32 ;  /* 0x000000ffff20c224 */ /* 0x000fe200078e0a20 */
[C---:B------:R-:W-:Y:S01]  /*2360*/  ISETP.GT.U32.AND P4, PT, R3.reuse, R37, PT ;  /* 0x000000250300720c */ /* 0x040fe20003f84070 */
[----:B------:R-:W-:Y:S01]  /*2370*/  @!P1 IMAD.MOV R34, RZ, RZ, -R34 ;  /* 0x000000ffff229224 */ /* 0x000fe200078e0a22 */
[C---:B------:R-:W-:Y:S01]  /*2380*/  ISETP.GT.U32.AND P1, PT, R3.reuse, R35, PT ;  /* 0x000000230300720c */ /* 0x040fe20003f24070 */
[----:B------:R-:W-:Y:S01]  /*2390*/  IMAD R36, R3, R6, R40 ;  /* 0x0000000603247224 */ /* 0x000fe200078e0228 */
[----:B------:R-:W-:Y:S01]  /*23a0*/  ISETP.GE.AND P6, PT, R7, RZ, PT ;  /* 0x000000ff0700720c */ /* 0x000fe20003fc6270 */
[----:B------:R-:W-:Y:S01]  /*23b0*/  IMAD.HI.U32 R6, R5, R38, RZ ;  /* 0x0000002605067227 */ /* 0x000fe200078e00ff */
[----:B------:R-:W-:-:S02]  /*23c0*/  LOP3.LUT R7, R4, 0x84, RZ, 0xfc, !PT ;  /* 0x0000008404077812 */ /* 0x000fc400078efcff */
[----:B------:R-:W-:Y:S01]  /*23d0*/  ISETP.GT.U32.AND P3, PT, R3, R36, PT ;  /* 0x000000240300720c */ /* 0x000fe20003f64070 */
[----:B------:R-:W-:Y:S01]  /*23e0*/  IMAD.MOV R6, RZ, RZ, -R6 ;  /* 0x000000ffff067224 */ /* 0x000fe200078e0a06 */
[----:B------:R-:W-:Y:S01]  /*23f0*/  IABS R40, R7 ;  /* 0x0000000700287213 */ /* 0x000fe20000000000 */
[----:B------:R-:W-:Y:S01]  /*2400*/  @!P2 IMAD.MOV R33, RZ, RZ, -R33 ;  /* 0x000000ffff21a224 */ /* 0x000fe200078e0a21 */
[----:B------:R-:W-:Y:S01]  /*2410*/  ISETP.GE.AND P2, PT, R39, RZ, PT ;  /* 0x000000ff2700720c */ /* 0x000fe20003f46270 */
[----:B------:R-:W-:Y:S02]  /*2420*/  IMAD R38, R3, R6, R38 ;  /* 0x0000000603267224 */ /* 0x000fe400078e0226 */
[--C-:B------:R-:W-:Y:S02]  /*2430*/  @!P4 IMAD.IADD R37, R37, 0x1, -R3.reuse ;  /* 0x000000012525c824 */ /* 0x100fe400078e0a03 */
[----:B------:R-:W-:Y:S01]  /*2440*/  @!P1 IMAD.IADD R35, R35, 0x1, -R3 ;  /* 0x0000000123239824 */ /* 0x000fe200078e0a03 */
[----:B------:R-:W-:Y:S01]  /*2450*/  ISETP.GT.U32.AND P1, PT, R3, R38, PT ;  /* 0x000000260300720c */ /* 0x000fe20003f24070 */
[----:B------:R-:W-:Y:S01]  /*2460*/  IMAD.HI.U32 R6, R5, R40, RZ ;  /* 0x0000002805067227 */ /* 0x000fe200078e00ff */
[----:B------:R-:W-:-:S03]  /*2470*/  ISETP.GT.U32.AND P4, PT, R3, R37, PT ;  /* 0x000000250300720c */ /* 0x000fc60003f84070 */
[----:B------:R-:W-:Y:S02]  /*2480*/  @!P3 IMAD.IADD R36, R36, 0x1, -R3 ;  /* 0x000000012424b824 */ /* 0x000fe400078e0a03 */
[----:B------:R-:W-:Y:S02]  /*2490*/  @!P0 IMAD.MOV R35, RZ, RZ, -R35 ;  /* 0x000000ffff238224 */ /* 0x000fe400078e0a23 */
[----:B------:R-:W-:Y:S01]  /*24a0*/  IMAD.HI.U32 R39, R5, R44, RZ ;  /* 0x0000002c05277227 */ /* 0x000fe200078e00ff */
[----:B------:R-:W-:-:S03]  /*24b0*/  ISETP.GT.U32.AND P3, PT, R3, R36, PT ;  /* 0x000000240300720c */ /* 0x000fc60003f64070 */
[--C-:B------:R-:W-:Y:S01]  /*24c0*/  @!P1 IMAD.IADD R38, R38, 0x1, -R3.reuse ;  /* 0x0000000126269824 */ /* 0x100fe200078e0a03 */
[----:B------:R-:W-:Y:S01]  /*24d0*/  ISETP.GE.AND P1, PT, R43, RZ, PT ;  /* 0x000000ff2b00720c */ /* 0x000fe20003f26270 */
[----:B------:R-:W-:Y:S01]  /*24e0*/  @!P4 IMAD.IADD R37, R37, 0x1, -R3 ;  /* 0x000000012525c824 */ /* 0x000fe200078e0a03 */
[----:B------:R-:W-:Y:S01]  /*24f0*/  ISETP.GE.AND P4, PT, R7, RZ, PT ;  /* 0x000000ff0700720c */ /* 0x000fe20003f86270 */
[----:B------:R-:W-:Y:S01]  /*2500*/  IMAD.HI.U32 R7, R5, R42, RZ ;  /* 0x0000002a05077227 */ /* 0x000fe200078e00ff */
[----:B------:R-:W-:-:S03]  /*2510*/  ISETP.GT.U32.AND P0, PT, R3, R38, PT ;  /* 0x000000260300720c */ /* 0x000fc60003f04070 */
[----:B------:R-:W-:Y:S02]  /*2520*/  IMAD.MOV R6, RZ, RZ, -R6 ;  /* 0x000000ffff067224 */ /* 0x000fe400078e0a06 */
[----:B------:R-:W-:Y:S01]  /*2530*/  @!P3 IMAD.IADD R36, R36, 0x1, -R3 ;  /* 0x000000012424b824 */ /* 0x000fe200078e0a03 */
[----:B------:R-:W-:Y:S01]  /*2540*/  ISETP.GE.AND P3, PT, R41, RZ, PT ;  /* 0x000000ff2900720c */ /* 0x000fe20003f66270 */
[----:B------:R-:W-:Y:S02]  /*2550*/  IMAD.MOV R7, RZ, RZ, -R7 ;  /* 0x000000ffff077224 */ /* 0x000fe400078e0a07 */
[----:B------:R-:W-:Y:S02]  /*2560*/  IMAD.MOV R41, RZ, RZ, -R39 ;  /* 0x000000ffff297224 */ /* 0x000fe400078e0a27 */
[C---:B------:R-:W-:Y:S01]  /*2570*/  IMAD R39, R3.reuse, R6, R40 ;  /* 0x0000000603277224 */ /* 0x040fe200078e0228 */
[----:B------:R-:W-:Y:S01]  /*2580*/  LOP3.LUT R6, R4, 0x78, RZ, 0xfc, !PT ;  /* 0x0000007804067812 */ /* 0x000fe200078efcff */
[----:B------:R-:W-:-:S02]  /*2590*/  IMAD R40, R3, R7, R42 ;  /* 0x0000000703287224 */ /* 0x000fc400078e022a */
[----:B------:R-:W-:Y:S02]  /*25a0*/  @!P0 IMAD.IADD R38, R38, 0x1, -R3 ;  /* 0x0000000126268824 */ /* 0x000fe400078e0a03 */
[C---:B------:R-:W-:Y:S01]  /*25b0*/  IMAD R41, R3.reuse, R41, R44 ;  /* 0x0000002903297224 */ /* 0x040fe200078e022c */
[C---:B------:R-:W-:Y:S01]  /*25c0*/  ISETP.GT.U32.AND P0, PT, R3.reuse, R40, PT ;  /* 0x000000280300720c */ /* 0x040fe20003f04070 */
[----:B------:R-:W-:Y:S01]  /*25d0*/  @!P5 IMAD.MOV R37, RZ, RZ, -R37 ;  /* 0x000000ffff25d224 */ /* 0x000fe200078e0a25 */
[----:B------:R-:W-:Y:S01]  /*25e0*/  ISETP.GT.U32.AND P5, PT, R3, R39, PT ;  /* 0x000000270300720c */ /* 0x000fe20003fa4070 */
[----:B------:R-:W-:Y:S01]  /*25f0*/  @!P2 IMAD.MOV R36, RZ, RZ, -R36 ;  /* 0x000000ffff24a224 */ /* 0x000fe200078e0a24 */
[----:B------:R-:W-:Y:S01]  /*2600*/  IABS R44, R6 ;  /* 0x00000006002c7213 */ /* 0x000fe20000000000 */
[----:B------:R-:W-:Y:S01]  /*2610*/  IMAD.HI.U32 R42, R5, R48, RZ ;  /* 0x00000030052a7227 */ /* 0x000fe200078e00ff */
[----:B------:R-:W-:-:S03]  /*2620*/  ISETP.GE.AND P2, PT, R6, RZ, PT ;  /* 0x000000ff0600720c */ /* 0x000fc60003f46270 */
[----:B------:R-:W-:-:S04]  /*2630*/  IMAD.HI.U32 R6, R5, R44, RZ ;  /* 0x0000002c05067227 */ /* 0x000fc800078e00ff */
[--C-:B------:R-:W-:Y:S02]  /*2640*/  @!P0 IMAD.IADD R40, R40, 0x1, -R3.reuse ;  /* 0x0000000128288824 */ /* 0x100fe400078e0a03 */
[----:B------:R-:W-:Y:S02]  /*2650*/  IMAD.MOV R6, RZ, RZ, -R6 ;  /* 0x000000ffff067224 */ /* 0x000fe400078e0a06 */
[----:B------:R-:W-:Y:S01]  /*2660*/  IMAD.MOV R45, RZ, RZ, -R42 ;  /* 0x000000ffff2d7224 */ /* 0x000fe200078e0a2a */
[----:B------:R-:W-:Y:S01]  /*2670*/  ISETP.GT.U32.AND P0, PT, R3, R40, PT ;  /* 0x000000280300720c */ /* 0x000fe20003f04070 */
[----:B------:R-:W-:Y:S02]  /*2680*/  @!P5 IMAD.IADD R39, R39, 0x1, -R3 ;  /* 0x000000012727d824 */ /* 0x000fe400078e0a03 */
[C---:B------:R-:W-:Y:S02]  /*2690*/  IMAD R42, R3.reuse, R6, R44 ;  /* 0x00000006032a7224 */ /* 0x040fe400078e022c */
[----:B------:R-:W-:Y:S01]  /*26a0*/  @!P6 IMAD.MOV R38, RZ, RZ, -R38 ;  /* 0x000000ffff26e224 */ /* 0x000fe200078e0a26 */
[----:B------:R-:W-:Y:S01]  /*26b0*/  ISETP.GT.U32.AND P5, PT, R3, R39, PT ;  /* 0x000000270300720c */ /* 0x000fe20003fa4070 */
[----:B------:R-:W-:Y:S01]  /*26c0*/  IMAD.HI.U32 R7, R5, R46, RZ ;  /* 0x0000002e05077227 */ /* 0x000fe200078e00ff */
[----:B------:R-:W-:-:S03]  /*26d0*/  ISETP.GT.U32.AND P6, PT, R3, R41, PT ;  /* 0x000000290300720c */ /* 0x000fc60003fc4070 */
[----:B------:R-:W-:-:S04]  /*26e0*/  IMAD.HI.U32 R43, R5, R50, RZ ;  /* 0x00000032052b7227 */ /* 0x000fc800078e00ff */
[----:B------:R-:W-:Y:S01]  /*26f0*/  @!P0 IMAD.IADD R40, R40, 0x1, -R3 ;  /* 0x0000000128288824 */ /* 0x000fe200078e0a03 */
[C---:B------:R-:W-:Y:S01]  /*2700*/  ISETP.GT.U32.AND P0, PT, R3.reuse, R42, PT ;  /* 0x0000002a0300720c */ /* 0x040fe20003f04070 */
[----:B------:R-:W-:Y:S02]  /*2710*/  IMAD.MOV R7, RZ, RZ, -R7 ;  /* 0x000000ffff077224 */ /* 0x000fe400078e0a07 */
[----:B------:R-:W-:Y:S02]  /*2720*/  IMAD.MOV R47, RZ, RZ, -R43 ;  /* 0x000000ffff2f7224 */ /* 0x000fe400078e0a2b */
[C---:B------:R-:W-:Y:S02]  /*2730*/  IMAD R43, R3.reuse, R7, R46 ;  /* 0x00000007032b7224 */ /* 0x040fe400078e022e */
[----:B------:R-:W-:Y:S01]  /*2740*/  IMAD R44, R3, R47, R50 ;  /* 0x0000002f032c7224 */ /* 0x000fe200078e0232 */
[----:B------:R-:W-:Y:S01]  /*2750*/  LOP3.LUT R47, R4, 0x68, RZ, 0xfc, !PT ;  /* 0x00000068042f7812 */ /* 0x000fe200078efcff */
[--C-:B------:R-:W-:Y:S01]  /*2760*/  @!P5 IMAD.IADD R39, R39, 0x1, -R3.reuse ;  /* 0x000000012727d824 */ /* 0x100fe200078e0a03 */
[----:B------:R-:W-:Y:S01]  /*2770*/  ISETP.GE.AND P5, PT, R49, RZ, PT ;  /* 0x000000ff3100720c */ /* 0x000fe20003fa6270 */
[--C-:B------:R-:W-:Y:S01]  /*2780*/  @!P6 IMAD.IADD R41, R41, 0x1, -R3.reuse ;  /* 0x000000012929e824 */ /* 0x100fe200078e0a03 */
[C---:B------:R-:W-:Y:S01]  /*2790*/  ISETP.GT.U32.AND P6, PT, R3.reuse, R43, PT ;  /* 0x0000002b0300720c */ /* 0x040fe20003fc4070 */
[----:B------:R-:W-:Y:S01]  /*27a0*/  @!P0 IMAD.IADD R42, R42, 0x1, -R3 ;  /* 0x000000012a2a8824 */ /* 0x000fe200078e0a03 */
[----:B------:R-:W-:Y:S01]  /*27b0*/  IABS R46, R47 ;  /* 0x0000002f002e7213 */ /* 0x000fe20000000000 */
[----:B------:R-:W-:Y:S01]  /*27c0*/  @!P4 IMAD.MOV R39, RZ, RZ, -R39 ;  /* 0x000000ffff27c224 */ /* 0x000fe200078e0a27 */
[----:B------:R-:W-:Y:S01]  /*27d0*/  LOP3.LUT R49, R4, 0x64, RZ, 0xfc, !PT ;  /* 0x0000006404317812 */ /* 0x000fe200078efcff */
[C---:B------:R-:W-:Y:S01]  /*27e0*/  IMAD R6, R3.reuse, R45, R48 ;  /* 0x0000002d03067224 */ /* 0x040fe200078e0230 */
[----:B------:R-:W-:Y:S01]  /*27f0*/  ISETP.GT.U32.AND P4, PT, R3, R42, PT ;  /* 0x0000002a0300720c */ /* 0x000fe20003f84070 */
[----:B------:R-:W-:Y:S01]  /*2800*/  IMAD.HI.U32 R7, R5, R46, RZ ;  /* 0x0000002e05077227 */ /* 0x000fe200078e00ff */
[----:B------:R-:W-:-:S02]  /*2810*/  ISETP.GT.U32.AND P0, PT, R3, R41, PT ;  /* 0x000000290300720c */ /* 0x000fc40003f04070 */
[----:B------:R-:W-:Y:S01]  /*2820*/  IABS R48, R49 ;  /* 0x0000003100307213 */ /* 0x000fe20000000000 */
[----:B------:R-:W-:Y:S01]  /*2830*/  IMAD.MOV R7, RZ, RZ, -R7 ;  /* 0x000000ffff077224 */ /* 0x000fe200078e0a07 */
[----:B------:R-:W-:Y:S01]  /*2840*/  IABS R50, R55 ;  /* 0x0000003700327213 */ /* 0x000fe20000000000 */
[----:B------:R-:W-:Y:S02]  /*2850*/  @!P6 IMAD.IADD R43, R43, 0x1, -R3 ;  /* 0x000000012b2be824 */ /* 0x000fe400078e0a03 */
[----:B------:R-:W-:Y:S01]  /*2860*/  @!P3 IMAD.MOV R40, RZ, RZ, -R40 ;  /* 0x000000ffff28b224 */ /* 0x000fe200078e0a28 */
[C---:B------:R-:W-:Y:S01]  /*2870*/  ISETP.GT.U32.AND P3, PT, R3.reuse, R6, PT ;  /* 0x000000060300720c */ /* 0x040fe20003f64070 */
[C---:B------:R-:W-:Y:S01]  /*2880*/  IMAD R46, R3.reuse, R7, R46 ;  /* 0x00000007032e7224 */ /* 0x040fe200078e022e */
[----:B------:R-:W-:Y:S01]  /*2890*/  ISETP.GT.U32.AND P6, PT, R3, R43, PT ;  /* 0x0000002b0300720c */ /* 0x000fe20003fc4070 */
[----:B------:R-:W-:-:S04]  /*28a0*/  IMAD.HI.U32 R45, R5, R48, RZ ;  /* 0x00000030052d7227 */ /* 0x000fc800078e00ff */
[----:B------:R-:W-:Y:S01]  /*28b0*/  @!P4 IMAD.IADD R42, R42, 0x1, -R3 ;  /* 0x000000012a2ac824 */ /* 0x000fe200078e0a03 */
[----:B------:R-:W-:Y:S01]  /*28c0*/  ISETP.GT.U32.AND P4, PT, R3, R46, PT ;  /* 0x0000002e0300720c */ /* 0x000fe20003f84070 */
[----:B------:R-:W-:Y:S02]  /*28d0*/  IMAD.MOV R45, RZ, RZ, -R45 ;  /* 0x000000ffff2d7224 */ /* 0x000fe400078e0a2d */
[--C-:B------:R-:W-:Y:S01]  /*28e0*/  @!P0 IMAD.IADD R41, R41, 0x1, -R3.reuse ;  /* 0x0000000129298824 */ /* 0x100fe200078e0a03 */
[C---:B------:R-:W-:Y:S01]  /*28f0*/  ISETP.GT.U32.AND P0, PT, R3.reuse, R44, PT ;  /* 0x0000002c0300720c */ /* 0x040fe20003f04070 */
[----:B------:R-:W-:Y:S02]  /*2900*/  IMAD R48, R3, R45, R48 ;  /* 0x0000002d03307224 */ /* 0x000fe400078e0230 */
[--C-:B------:R-:W-:Y:S02]  /*2910*/  @!P3 IMAD.IADD R6, R6, 0x1, -R3.reuse ;  /* 0x000000010606b824 */ /* 0x100fe400078e0a03 */
[----:B------:R-:W-:Y:S01]  /*2920*/  @!P6 IMAD.IADD R43, R43, 0x1, -R3 ;  /* 0x000000012b2be824 */ /* 0x000fe200078e0a03 */
[----:B------:R-:W-:Y:S01]  /*2930*/  ISETP.GT.U32.AND P3, PT, R3, R48, PT ;  /* 0x000000300300720c */ /* 0x000fe20003f64070 */
[----:B------:R-:W-:Y:S01]  /*2940*/  IMAD.HI.U32 R7, R5, R50, RZ ;  /* 0x0000003205077227 */ /* 0x000fe200078e00ff */
[----:B------:R-:W-:-:S02]  /*2950*/  ISETP.GE.AND P6, PT, R51, RZ, PT ;  /* 0x000000ff3300720c */ /* 0x000fc40003fc6270 */
[----:B------:R-:W-:Y:S01]  /*2960*/  LOP3.LUT R51, R4, 0x58, RZ, 0xfc, !PT ;  /* 0x0000005804337812 */ /* 0x000fe200078efcff */
[--C-:B------:R-:W-:Y:S01]  /*2970*/  @!P4 IMAD.IADD R46, R46, 0x1, -R3.reuse ;  /* 0x000000012e2ec824 */ /* 0x100fe200078e0a03 */
[----:B------:R-:W-:Y:S01]  /*2980*/  ISETP.GT.U32.AND P4, PT, R3, R6, PT ;  /* 0x000000060300720c */ /* 0x000fe20003f84070 */
[----:B------:R-:W-:Y:S01]  /*2990*/  @!P0 IMAD.IADD R44, R44, 0x1, -R3 ;  /* 0x000000012c2c8824 */ /* 0x000fe200078e0a03 */
[----:B------:R-:W-:Y:S01]  /*29a0*/  ISETP.GE.AND P0, PT, R53, RZ, PT ;  /* 0x000000ff3500720c */ /* 0x000fe20003f06270 */
[----:B------:R-:W-:Y:S01]  /*29b0*/  IMAD.HI.U32 R45, R5, R52, RZ ;  /* 0x00000034052d7227 */ /* 0x000fe200078e00ff */
[----:B------:R-:W-:Y:S02]  /*29c0*/  IABS R54, R51 ;  /* 0x0000003300367213 */ /* 0x000fe40000000000 */
[----:B------:R-:W-:Y:S01]  /*29d0*/  LOP3.LUT R53, R4, 0x54, RZ, 0xfc, !PT ;  /* 0x0000005404357812 */ /* 0x000fe200078efcff */
[----:B------:R-:W-:Y:S02]  /*29e0*/  IMAD.MOV R7, RZ, RZ, -R7 ;  /* 0x000000ffff077224 */ /* 0x000fe400078e0a07 */
[----:B------:R-:W-:Y:S01]  /*29f0*/  IMAD.MOV R45, RZ, RZ, -R45 ;  /* 0x000000ffff2d7224 */ /* 0x000fe200078e0a2d */
[----:B------:R-:W-:Y:S01]  /*2a00*/  IABS R56, R53 ;  /* 0x0000003500387213 */ /* 0x000fe20000000000 */
[----:B------:R-:W-:-:S02]  /*2a10*/  IMAD R50, R3, R7, R50 ;  /* 0x0000000703327224 */ /* 0x000fc400078e0232 */
[----:B------:R-:W-:Y:S01]  /*2a20*/  @!P3 IMAD.IADD R48, R48, 0x1, -R3 ;  /* 0x000000013030b824 */ /* 0x000fe200078e0a03 */
[----:B------:R-:W-:Y:S01]  /*2a30*/  ISETP.GT.U32.AND P3, PT, R3, R46, PT ;  /* 0x0000002e0300720c */ /* 0x000fe20003f64070 */
[----:B------:R-:W-:-:S04]  /*2a40*/  IMAD.HI.U32 R7, R5, R54, RZ ;  /* 0x0000003605077227 */ /* 0x000fc800078e00ff */
[----:B------:R-:W-:Y:S02]  /*2a50*/  IMAD R52, R3, R45, R52 ;  /* 0x0000002d03347224 */ /* 0x000fe400078e0234 */
[----:B------:R-:W-:Y:S01]  /*2a60*/  @!P4 IMAD.IADD R6, R6, 0x1, -R3 ;  /* 0x000000010606c824 */ /* 0x000fe200078e0a03 */
[----:B------:R-:W-:Y:S01]  /*2a70*/  ISETP.GE.AND P4, PT, R47, RZ, PT ;  /* 0x000000ff2f00720c */ /* 0x000fe20003f86270 */
[----:B------:R-:W-:Y:S01]  /*2a80*/  IMAD.MOV R45, RZ, RZ, -R7 ;  /* 0x000000ffff2d7224 */ /* 0x000fe200078e0a07 */
[----:B------:R-:W-:Y:S01]  /*2a90*/  LOP3.LUT R47, R4, 0x4c, RZ, 0xfc, !PT ;  /* 0x0000004c042f7812 */ /* 0x000fe200078efcff */
[----:B------:R-:W-:-:S03]  /*2aa0*/  IMAD.HI.U32 R7, R5, R56, RZ ;  /* 0x0000003805077227 */ /* 0x000fc600078e00ff */
[----:B------:R-:W-:Y:S01]  /*2ab0*/  IABS R58, R47 ;  /* 0x0000002f003a7213 */ /* 0x000fe20000000000 */
[----:B------:R-:W-:Y:S01]  /*2ac0*/  @!P1 IMAD.MOV R41, RZ, RZ, -R41 ;  /* 0x000000ffff299224 */ /* 0x000fe200078e0a29 */
[C---:B------:R-:W-:Y:S01]  /*2ad0*/  ISETP.GT.U32.AND P1, PT, R3.reuse, R44, PT ;  /* 0x0000002c0300720c */ /* 0x040fe20003f24070 */
[----:B------:R-:W-:Y:S02]  /*2ae0*/  IMAD R54, R3, R45, R54 ;  /* 0x0000002d03367224 */ /* 0x000fe400078e0236 */
[----:B------:R-:W-:Y:S02]  /*2af0*/  IMAD.MOV.U32 R45, RZ, RZ, R6 ;  /* 0x000000ffff2d7224 */ /* 0x000fe400078e0006 */
[----:B------:R-:W-:Y:S02]  /*2b00*/  IMAD.MOV R7, RZ, RZ, -R7 ;  /* 0x000000ffff077224 */ /* 0x000fe400078e0a07 */
[----:B------:R-:W-:Y:S01]  /*2b10*/  @!P3 IMAD.IADD R46, R46, 0x1, -R3 ;  /* 0x000000012e2eb824 */ /* 0x000fe200078e0a03 */
[----:B------:R-:W-:Y:S01]  /*2b20*/  ISETP.GE.AND P3, PT, R49, RZ, PT ;  /* 0x000000ff3100720c */ /* 0x000fe20003f66270 */
[----:B------:R-:W-:Y:S01]  /*2b30*/  @!P6 IMAD.MOV R45, RZ, RZ, -R45 ;  /* 0x000000ffff2de224 */ /* 0x000fe200078e0a2d */
[C---:B------:R-:W-:Y:S01]  /*2b40*/  ISETP.GT.U32.AND P6, PT, R3.reuse, R54, PT ;  /* 0x000000360300720c */ /* 0x040fe20003fc4070 */
[C---:B------:R-:W-:Y:S01]  /*2b50*/  IMAD R6, R3.reuse, R7, R56 ;  /* 0x0000000703067224 */ /* 0x040fe200078e0238 */
[----:B------:R-:W-:Y:S01]  /*2b60*/  LOP3.LUT R49, R4, 0x50, RZ, 0xfc, !PT ;  /* 0x0000005004317812 */ /* 0x000fe200078efcff */
[----:B------:R-:W-:Y:S01]  /*2b70*/  @!P5 IMAD.MOV R43, RZ, RZ, -R43 ;  /* 0x000000ffff2bd224 */ /* 0x000fe200078e0a2b */
[C---:B------:R-:W-:Y:S01]  /*2b80*/  ISETP.GT.U32.AND P5, PT, R3.reuse, R50, PT ;  /* 0x000000320300720c */ /* 0x040fe20003fa4070 */
[----:B------:R-:W-:Y:S01]  /*2b90*/  @!P2 IMAD.MOV R42, RZ, RZ, -R42 ;  /* 0x000000ffff2aa224 */ /* 0x000fe200078e0a2a */
[C---:B------:R-:W-:Y:S01]  /*2ba0*/  ISETP.GT.U32.AND P2, PT, R3.reuse, R48, PT ;  /* 0x000000300300720c */ /* 0x040fe20003f44070 */
[----:B------:R-:W-:Y:S01]  /*2bb0*/  @!P4 IMAD.MOV R46, RZ, RZ, -R46 ;  /* 0x000000ffff2ec224 */ /* 0x000fe200078e0a2e */
[C---:B------:R-:W-:Y:S01]  /*2bc0*/  ISETP.GT.U32.AND P4, PT, R3.reuse, R6, PT ;  /* 0x000000060300720c */ /* 0x040fe20003f84070 */
[----:B------:R-:W-:Y:S01]  /*2bd0*/  @!P1 IMAD.IADD R44, R44, 0x1, -R3 ;  /* 0x000000012c2c9824 */ /* 0x000fe200078e0a03 */
[----:B------:R-:W-:-:S02]  /*2be0*/  ISETP.GT.U32.AND P1, PT, R3, R52, PT ;  /* 0x000000340300720c */ /* 0x000fc40003f24070 */
[----:B------:R-:W-:Y:S01]  /*2bf0*/  IABS R56, R49 ;  /* 0x0000003100387213 */ /* 0x000fe20000000000 */
[----:B------:R-:W-:Y:S01]  /*2c00*/  @!P6 IMAD.IADD R54, R54, 0x1, -R3 ;  /* 0x000000013636e824 */ /* 0x000fe200078e0a03 */
[----:B------:R-:W-:Y:S01]  /*2c10*/  ISETP.GE.AND P6, PT, R47, RZ, PT ;  /* 0x000000ff2f00720c */ /* 0x000fe20003fc6270 */
[----:B------:R-:W-:Y:S01]  /*2c20*/  @!P0 IMAD.MOV R44, RZ, RZ, -R44 ;  /* 0x000000ffff2c8224 */ /* 0x000fe200078e0a2c */
[----:B------:R-:W-:Y:S01]  /*2c30*/  LOP3.LUT R47, R4, 0x48, RZ, 0xfc, !PT ;  /* 0x00000048042f7812 */ /* 0x000fe200078efcff */
[----:B------:R-:W-:-:S03]  /*2c40*/  IMAD.HI.U32 R7, R5, R56, RZ ;  /* 0x0000003805077227 */ /* 0x000fc600078e00ff */
[----:B------:R-:W-:Y:S01]  /*2c50*/  IABS R60, R47 ;  /* 0x0000002f003c7213 */ /* 0x000fe20000000000 */
[--C-:B------:R-:W-:Y:S01]  /*2c60*/  @!P5 IMAD.IADD R50, R50, 0x1, -R3.reuse ;  /* 0x000000013232d824 */ /* 0x100fe200078e0a03 */
[----:B------:R-:W-:Y:S01]  /*2c70*/  ISETP.GE.AND P5, PT, R57, RZ, PT ;  /* 0x000000ff3900720c */ /* 0x000fe20003fa6270 */
[--C-:B------:R-:W-:Y:S01]  /*2c80*/  @!P2 IMAD.IADD R48, R48, 0x1, -R3.reuse ;  /* 0x000000013030a824 */ /* 0x100fe200078e0a03 */
[----:B------:R-:W-:Y:S01]  /*2c90*/  ISETP.GE.AND P2, PT, R55, RZ, PT ;  /* 0x000000ff3700720c */ /* 0x000fe20003f46270 */
[----:B------:R-:W-:Y:S01]  /*2ca0*/  @!P4 IMAD.IADD R6, R6, 0x1, -R3 ;  /* 0x000000010606c824 */ /* 0x000fe200078e0a03 */
[C---:B------:R-:W-:Y:S01]  /*2cb0*/  ISETP.GT.U32.AND P4, PT, R3.reuse, R54, PT ;  /* 0x000000360300720c */ /* 0x040fe20003f84070 */
[----:B------:R-:W-:Y:S01]  /*2cc0*/  IMAD.MOV R7, RZ, RZ, -R7 ;  /* 0x000000ffff077224 */ /* 0x000fe200078e0a07 */
[----:B------:R-:W-:Y:S01]  /*2cd0*/  LOP3.LUT R55, R4, 0x3c, RZ, 0xfc, !PT ;  /* 0x0000003c04377812 */ /* 0x000fe200078efcff */
[----:B------:R-:W-:Y:S01]  /*2ce0*/  @!P1 IMAD.IADD R52, R52, 0x1, -R3 ;  /* 0x0000000134349824 */ /* 0x000fe200078e0a03 */
[----:B------:R-:W-:Y:S01]  /*2cf0*/  ISETP.GT.U32.AND P1, PT, R3, R50, PT ;  /* 0x000000320300720c */ /* 0x000fe20003f24070 */
[----:B------:R-:W-:Y:S01]  /*2d00*/  @!P3 IMAD.MOV R48, RZ, RZ, -R48 ;  /* 0x000000ffff30b224 */ /* 0x000fe200078e0a30 */
[----:B------:R-:W-:Y:S01]  /*2d10*/  ISETP.GE.AND P3, PT, R51, RZ, PT ;  /* 0x000000ff3300720c */ /* 0x000fe20003f66270 */
[C---:B------:R-:W-:Y:S01]  /*2d20*/  IMAD R56, R3.reuse, R7, R56 ;  /* 0x0000000703387224 */ /* 0x040fe200078e0238 */
[----:B------:R-:W-:Y:S01]  /*2d30*/  ISETP.GT.U32.AND P0, PT, R3, R52, PT ;  /* 0x000000340300720c */ /* 0x000fe20003f04070 */
[----:B------:R-:W-:Y:S01]  /*2d40*/  IMAD.HI.U32 R7, R5, R58, RZ ;  /* 0x0000003a05077227 */ /* 0x000fe200078e00ff */
[----:B------:R-:W-:-:S02]  /*2d50*/  IABS R66, R55 ;  /* 0x0000003700427213 */ /* 0x000fc40000000000 */
[----:B------:R-:W-:Y:S01]  /*2d60*/  LOP3.LUT R57, R4, 0x34, RZ, 0xfc, !PT ;  /* 0x0000003404397812 */ /* 0x000fe200078efcff */
[----:B------:R-:W-:Y:S02]  /*2d70*/  IMAD.MOV R7, RZ, RZ, -R7 ;  /* 0x000000ffff077224 */ /* 0x000fe400078e0a07 */
[--C-:B------:R-:W-:Y:S01]  /*2d80*/  @!P4 IMAD.IADD R54, R54, 0x1, -R3.reuse ;  /* 0x000000013636c824 */ /* 0x100fe200078e0a03 */
[C---:B------:R-:W-:Y:S01]  /*2d90*/  ISETP.GT.U32.AND P4, PT, R3.reuse, R56, PT ;  /* 0x000000380300720c */ /* 0x040fe20003f84070 */
[----:B------:R-:W-:Y:S01]  /*2da0*/  IMAD R58, R3, R7, R58 ;  /* 0x00000007033a7224 */ /* 0x000fe200078e023a */
[----:B------:R-:W-:Y:S01]  /*2db0*/  IABS R68, R57 ;  /* 0x0000003900447213 */ /* 0x000fe20000000000 */
[--C-:B------:R-:W-:Y:S01]  /*2dc0*/  @!P1 IMAD.IADD R50, R50, 0x1, -R3.reuse ;  /* 0x0000000132329824 */ /* 0x100fe200078e0a03 */
[----:B------:R-:W-:Y:S01]  /*2dd0*/  ISETP.GE.AND P1, PT, R53, RZ, PT ;  /* 0x000000ff3500720c */ /* 0x000fe20003f26270 */
[----:B------:R-:W-:Y:S01]  /*2de0*/  @!P3 IMAD.MOV R54, RZ, RZ, -R54 ;  /* 0x000000ffff36b224 */ /* 0x000fe200078e0a36 */
[C---:B------:R-:W-:Y:S01]  /*2df0*/  ISETP.GT.U32.AND P3, PT, R3.reuse, R58, PT ;  /* 0x0000003a0300720c */ /* 0x040fe20003f64070 */
[----:B------:R-:W-:Y:S01]  /*2e00*/  @!P2 IMAD.MOV R50, RZ, RZ, -R50 ;  /* 0x000000ffff32a224 */ /* 0x000fe200078e0a32 */
[----:B------:R-:W-:Y:S01]  /*2e10*/  ISETP.GT.U32.AND P2, PT, R3, R6, PT ;  /* 0x000000060300720c */ /* 0x000fe20003f44070 */
[----:B------:R-:W-:Y:S01]  /*2e20*/  @!P0 IMAD.IADD R52, R52, 0x1, -R3 ;  /* 0x0000000134348824 */ /* 0x000fe200078e0a03 */
[----:B------:R-:W-:Y:S01]  /*2e30*/  ISETP.GE.AND P0, PT, R49, RZ, PT ;  /* 0x000000ff3100720c */ /* 0x000fe20003f06270 */
[----:B------:R-:W-:Y:S01]  /*2e40*/  IMAD.HI.U32 R7, R5, R60, RZ ;  /* 0x0000003c05077227 */ /* 0x000fe200078e00ff */
[----:B------:R-:W-:-:S02]  /*2e50*/  LOP3.LUT R49, R4, 0x44, RZ, 0xfc, !PT ;  /* 0x0000004404317812 */ /* 0x000fc400078efcff */
[----:B------:R-:W-:Y:S01]  /*2e60*/  LOP3.LUT R53, R4, 0x40, RZ, 0xfc, !PT ;  /* 0x0000004004357812 */ /* 0x000fe200078efcff */
[----:B------:R-:W-:Y:S01]  /*2e70*/  IMAD.MOV R51, RZ, RZ, -R7 ;  /* 0x000000ffff337224 */ /* 0x000fe200078e0a07 */
[----:B------:R-:W-:Y:S01]  /*2e80*/  IABS R62, R49 ;  /* 0x00000031003e7213 */ /* 0x000fe20000000000 */
[----:B------:R-:W-:Y:S01]  /*2e90*/  @!P5 IMAD.MOV R52, RZ, RZ, -R52 ;  /* 0x000000ffff34d224 */ /* 0x000fe200078e0a34 */
[----:B------:R-:W-:Y:S01]  /*2ea0*/  IABS R64, R53 ;  /* 0x0000003500407213 */ /* 0x000fe20000000000 */
[--C-:B------:R-:W-:Y:S01]  /*2eb0*/  @!P3 IMAD.IADD R58, R58, 0x1, -R3.reuse ;  /* 0x000000013a3ab824 */ /* 0x100fe200078e0a03 */
[----:B------:R-:W-:Y:S01]  /*2ec0*/  ISETP.GE.AND P5, PT, R47, RZ, PT ;  /* 0x000000ff2f00720c */ /* 0x000fe20003fa6270 */
[----:B------:R-:W-:Y:S01]  /*2ed0*/  @!P2 IMAD.IADD R6, R6, 0x1, -R3 ;  /* 0x000000010606a824 */ /* 0x000fe200078e0a03 */
[----:B------:R-:W-:Y:S01]  /*2ee0*/  ISETP.GE.AND P2, PT, R49, RZ, PT ;  /* 0x000000ff3100720c */ /* 0x000fe20003f46270 */
[----:B------:R-:W-:Y:S01]  /*2ef0*/  IMAD.HI.U32 R49, R5, R62, RZ ;  /* 0x0000003e05317227 */ /* 0x000fe200078e00ff */
[----:B------:R-:W-:-:S03]  /*2f00*/  ISETP.GT.U32.AND P3, PT, R3, R58, PT ;  /* 0x0000003a0300720c */ /* 0x000fc60003f64070 */
[----:B------:R-:W-:-:S04]  /*2f10*/  IMAD.HI.U32 R7, R5, R64, RZ ;  /* 0x0000004005077227 */ /* 0x000fc800078e00ff */
[----:B------:R-:W-:Y:S02]  /*2f20*/  IMAD.MOV.U32 R47, RZ, RZ, R6 ;  /* 0x000000ffff2f7224 */ /* 0x000fe400078e0006 */
[----:B------:R-:W-:Y:S02]  /*2f30*/  IMAD R6, R3, R51, R60 ;  /* 0x0000003303067224 */ /* 0x000fe400078e023c */
[----:B------:R-:W-:Y:S02]  /*2f40*/  IMAD.MOV R49, RZ, RZ, -R49 ;  /* 0x000000ffff317224 */ /* 0x000fe400078e0a31 */
[----:B------:R-:W-:Y:S02]  /*2f50*/  IMAD.MOV R51, RZ, RZ, -R7 ;  /* 0x000000ffff337224 */ /* 0x000fe400078e0a07 */
[----:B------:R-:W-:-:S04]  /*2f60*/  IMAD.HI.U32 R7, R5, R66, RZ ;  /* 0x0000004205077227 */ /* 0x000fc800078e00ff */
[C---:B------:R-:W-:Y:S02]  /*2f70*/  IMAD R60, R3.reuse, R49, R62 ;  /* 0x00000031033c7224 */ /* 0x040fe400078e023e */
[C---:B------:R-:W-:Y:S02]  /*2f80*/  IMAD R62, R3.reuse, R51, R64 ;  /* 0x00000033033e7224 */ /* 0x040fe400078e0240 */
[----:B------:R-:W-:Y:S02]  /*2f90*/  IMAD.MOV R7, RZ, RZ, -R7 ;  /* 0x000000ffff077224 */ /* 0x000fe400078e0a07 */
[--C-:B------:R-:W-:Y:S02]  /*2fa0*/  @!P4 IMAD.IADD R56, R56, 0x1, -R3.reuse ;  /* 0x000000013838c824 */ /* 0x100fe400078e0a03 */
[C---:B------:R-:W-:Y:S02]  /*2fb0*/  IMAD R64, R3.reuse, R7, R66 ;  /* 0x0000000703407224 */ /* 0x040fe400078e0242 */
[----:B------:R-:W-:Y:S01]  /*2fc0*/  @!P3 IMAD.IADD R58, R58, 0x1, -R3 ;  /* 0x000000013a3ab824 */ /* 0x000fe200078e0a03 */
[C---:B------:R-:W-:Y:S01]  /*2fd0*/  ISETP.GT.U32.AND P3, PT, R3.reuse, R62, PT ;  /* 0x0000003e0300720c */ /* 0x040fe20003f64070 */
[----:B------:R-:W-:Y:S01]  /*2fe0*/  @!P1 IMAD.MOV R47, RZ, RZ, -R47 ;  /* 0x000000ffff2f9224 */ /* 0x000fe200078e0a2f */
[C---:B------:R-:W-:Y:S01]  /*2ff0*/  ISETP.GT.U32.AND P4, PT, R3.reuse, R56, PT ;  /* 0x000000380300720c */ /* 0x040fe20003f84070 */
[----:B------:R-:W-:Y:S01]  /*3000*/  @!P6 IMAD.MOV R58, RZ, RZ, -R58 ;  /* 0x000000ffff3ae224 */ /* 0x000fe200078e0a3a */
[----:B------:R-:W-:Y:S01]  /*3010*/  ISETP.GT.U32.AND P6, PT, R3, R64, PT ;  /* 0x000000400300720c */ /* 0x000fe20003fc4070 */
[----:B------:R-:W-:Y:S01]  /*3020*/  IMAD.HI.U32 R51, R5, R70, RZ ;  /* 0x0000004605337227 */ /* 0x000fe200078e00ff */
[----:B------:R-:W-:-:S02]  /*3030*/  ISETP.GE.AND P1, PT, R53, RZ, PT ;  /* 0x000000ff3500720c */ /* 0x000fc40003f26270 */
[----:B------:R-:W-:Y:S01]  /*3040*/  LOP3.LUT R53, R4, 0x38, RZ, 0xfc, !PT ;  /* 0x0000003804357812 */ /* 0x000fe200078efcff */
[----:B------:R-:W-:-:S03]  /*3050*/  IMAD.MOV R51, RZ, RZ, -R51 ;  /* 0x000000ffff337224 */ /* 0x000fc600078e0a33 */
[----:B------:R-:W-:Y:S01]  /*3060*/  IABS R49, R53 ;  /* 0x0000003500317213 */ /* 0x000fe20000000000 */
[--C-:B------:R-:W-:Y:S02]  /*3070*/  @!P3 IMAD.IADD R62, R62, 0x1, -R3.reuse ;  /* 0x000000013e3eb824 */ /* 0x100fe400078e0a03 */
[--C-:B------:R-:W-:Y:S01]  /*3080*/  @!P4 IMAD.IADD R56, R56, 0x1, -R3.reuse ;  /* 0x000000013838c824 */ /* 0x100fe200078e0a03 */
[C---:B------:R-:W-:Y:S01]  /*3090*/  ISETP.GT.U32.AND P4, PT, R3.reuse, R6, PT ;  /* 0x000000060300720c */ /* 0x040fe20003f84070 */
[----:B------:R-:W-:Y:S01]  /*30a0*/  @!P6 IMAD.IADD R64, R64, 0x1, -R3 ;  /* 0x000000014040e824 */ /* 0x000fe200078e0a03 */
[----:B------:R-:W-:Y:S01]  /*30b0*/  ISETP.GT.U32.AND P3, PT, R3, R62, PT ;  /* 0x0000003e0300720c */ /* 0x000fe20003f64070 */
[----:B------:R-:W-:Y:S02]  /*30c0*/  IMAD.MOV.U32 R66, RZ, RZ, R49 ;  /* 0x000000ffff427224 */ /* 0x000fe400078e0031 */
[----:B------:R-:W-:Y:S01]  /*30d0*/  IMAD.HI.U32 R49, R5, R68, RZ ;  /* 0x0000004405317227 */ /* 0x000fe200078e00ff */
[----:B------:R-:W-:-:S03]  /*30e0*/  ISETP.GT.U32.AND P6, PT, R3, R64, PT ;  /* 0x000000400300720c */ /* 0x000fc60003fc4070 */
[----:B------:R-:W-:Y:S01]  /*30f0*/  @!P0 IMAD.MOV R56, RZ, RZ, -R56 ;  /* 0x000000ffff388224 */ /* 0x000fe200078e0a38 */
[C---:B------:R-:W-:Y:S01]  /*3100*/  ISETP.GT.U32.AND P0, PT, R3.reuse, R60, PT ;  /* 0x0000003c0300720c */ /* 0x040fe20003f04070 */
[----:B------:R-:W-:Y:S02]  /*3110*/  IMAD.MOV R49, RZ, RZ, -R49 ;  /* 0x000000ffff317224 */ /* 0x000fe400078e0a31 */
[C---:B------:R-:W-:Y:S02]  /*3120*/  IMAD R70, R3.reuse, R51, R70 ;  /* 0x0000003303467224 */ /* 0x040fe400078e0246 */
[C---:B------:R-:W-:Y:S02]  /*3130*/  IMAD R68, R3.reuse, R49, R68 ;  /* 0x0000003103447224 */ /* 0x040fe400078e0244 */
[--C-:B------:R-:W-:Y:S02]  /*3140*/  @!P3 IMAD.IADD R62, R62, 0x1, -R3.reuse ;  /* 0x000000013e3eb824 */ /* 0x100fe400078e0a03 */
[----:B------:R-:W-:Y:S01]  /*3150*/  @!P6 IMAD.IADD R64, R64, 0x1, -R3 ;  /* 0x000000014040e824 */ /* 0x000fe200078e0a03 */
[----:B------:R-:W-:Y:S01]  /*3160*/  ISETP.GT.U32.AND P3, PT, R3, R68, PT ;  /* 0x000000440300720c */ /* 0x000fe20003f64070 */
[----:B------:R-:W-:Y:S01]  /*3170*/  IMAD.HI.U32 R7, R5, R66, RZ ;  /* 0x0000004205077227 */ /* 0x000fe200078e00ff */
[----:B------:R-:W-:-:S03]  /*3180*/  ISETP.GT.U32.AND P6, PT, R3, R70, PT ;  /* 0x000000460300720c */ /* 0x000fc60003fc4070 */
[--C-:B------:R-:W-:Y:S02]  /*3190*/  @!P0 IMAD.IADD R60, R60, 0x1, -R3.reuse ;  /* 0x000000013c3c8824 */ /* 0x100fe400078e0a03 */
[----:B------:R-:W-:Y:S02]  /*31a0*/  @!P4 IMAD.IADD R6, R6, 0x1, -R3 ;  /* 0x000000010606c824 */ /* 0x000fe400078e0a03 */
[----:B------:R-:W-:Y:S01]  /*31b0*/  IMAD.MOV R7, RZ, RZ, -R7 ;  /* 0x000000ffff077224 */ /* 0x000fe200078e0a07 */
[----:B------:R-:W-:Y:S01]  /*31c0*/  ISETP.GT.U32.AND P0, PT, R3, R60, PT ;  /* 0x0000003c0300720c */ /* 0x000fe20003f04070 */
[----:B------:R-:W-:Y:S01]  /*31d0*/  IMAD.HI.U32 R49, R5, R74, RZ ;  /* 0x0000004a05317227 */ /* 0x000fe200078e00ff */
[----:B------:R-:W-:-:S03]  /*31e0*/  ISETP.GT.U32.AND P4, PT, R3, R6, PT ;  /* 0x000000060300720c */ /* 0x000fc60003f84070 */
[--C-:B------:R-:W-:Y:S02]  /*31f0*/  @!P3 IMAD.IADD R68, R68, 0x1, -R3.reuse ;  /* 0x000000014444b824 */ /* 0x100fe400078e0a03 */
[C---:B------:R-:W-:Y:S02]  /*3200*/  IMAD R66, R3.reuse, R7, R66 ;  /* 0x0000000703427224 */ /* 0x040fe400078e0242 */
[----:B------:R-:W-:Y:S01]  /*3210*/  @!P6 IMAD.IADD R70, R70, 0x1, -R3 ;  /* 0x000000014646e824 */ /* 0x000fe200078e0a03 */
[C---:B------:R-:W-:Y:S01]  /*3220*/  ISETP.GT.U32.AND P6, PT, R3.reuse, R68, PT ;  /* 0x000000440300720c */ /* 0x040fe20003fc4070 */
[----:B------:R-:W-:Y:S02]  /*3230*/  IMAD.MOV R49, RZ, RZ, -R49 ;  /* 0x000000ffff317224 */ /* 0x000fe400078e0a31 */
[----:B------:R-:W-:Y:S01]  /*3240*/  @!P0 IMAD.IADD R60, R60, 0x1, -R3 ;  /* 0x000000013c3c8824 */ /* 0x000fe200078e0a03 */
[C---:B------:R-:W-:Y:S01]  /*3250*/  ISETP.GT.U32.AND P0, PT, R3.reuse, R66, PT ;  /* 0x000000420300720c */ /* 0x040fe20003f04070 */
[----:B------:R-:W-:-:S02]  /*3260*/  IMAD R74, R3, R49, R74 ;  /* 0x00000031034a7224 */ /* 0x000fc400078e024a */
[----:B------:R-:W-:Y:S01]  /*3270*/  @!P4 IMAD.IADD R6, R6, 0x1, -R3 ;  /* 0x000000010606c824 */ /* 0x000fe200078e0a03 */
[----:B------:R-:W-:Y:S01]  /*3280*/  ISETP.GE.AND P4, PT, R55, RZ, PT ;  /* 0x000000ff3700720c */ /* 0x000fe20003f86270 */
[----:B------:R-:W-:-:S04]  /*3290*/  IMAD.HI.U32 R7, R5, R72, RZ ;  /* 0x0000004805077227 */ /* 0x000fc800078e00ff */
[----:B------:R-:W-:Y:S01]  /*32a0*/  @!P6 IMAD.IADD R68, R68, 0x1, -R3 ;  /* 0x000000014444e824 */ /* 0x000fe200078e0a03 */
[----:B------:R-:W-:Y:S01]  /*32b0*/  ISETP.GT.U32.AND P6, PT, R3, R74, PT ;  /* 0x0000004a0300720c */ /* 0x000fe20003fc4070 */
[----:B------:R-:W-:Y:S02]  /*32c0*/  IMAD.MOV.U32 R49, RZ, RZ, R6 ;  /* 0x000000ffff317224 */ /* 0x000fe400078e0006 */
[----:B------:R-:W-:-:S04]  /*32d0*/  IMAD.HI.U32 R6, R5, R78, RZ ;  /* 0x0000004e05067227 */ /* 0x000fc800078e00ff */
[----:B------:R-:W-:Y:S01]  /*32e0*/  @!P0 IMAD.IADD R66, R66, 0x1, -R3 ;  /* 0x0000000142428824 */ /* 0x000fe200078e0a03 */
[----:B------:R-:W-:Y:S01]  /*32f0*/  ISETP.GE.AND P0, PT, R53, RZ, PT ;  /* 0x000000ff3500720c */ /* 0x000fe20003f06270 */
[----:B------:R-:W-:Y:S02]  /*3300*/  IMAD.MOV R6, RZ, RZ, -R6 ;  /* 0x000000ffff067224 */ /* 0x000fe400078e0a06 */
[----:B------:R-:W-:Y:S01]  /*3310*/  @!P5 IMAD.MOV R49, RZ, RZ, -R49 ;  /* 0x000000ffff31d224 */ /* 0x000fe200078e0a31 */
[----:B------:R-:W-:Y:S01]  /*3320*/  ISETP.GT.U32.AND P3, PT, R3, R66, PT ;  /* 0x000000420300720c */ /* 0x000fe20003f64070 */
[----:B------:R-:W-:Y:S01]  /*3330*/  IMAD.HI.U32 R51, R5, R76, RZ ;  /* 0x0000004c05337227 */ /* 0x000fe200078e00ff */
[----:B------:R-:W-:-:S03]  /*3340*/  ISETP.GT.U32.AND P5, PT, R3, R70, PT ;  /* 0x000000460300720c */ /* 0x000fc60003fa4070 */
[C---:B------:R-:W-:Y:S02]  /*3350*/  IMAD R6, R3.reuse, R6, R78 ;  /* 0x0000000603067224 */ /* 0x040fe400078e024e */
[----:B------:R-:W-:Y:S02]  /*3360*/  IMAD.MOV R7, RZ, RZ, -R7 ;  /* 0x000000ffff077224 */ /* 0x000fe400078e0a07 */
[----:B------:R-:W-:Y:S02]  /*3370*/  IMAD.MOV R51, RZ, RZ, -R51 ;  /* 0x000000ffff337224 */ /* 0x000fe400078e0a33 */
[----:B------:R-:W-:Y:S01]  /*3380*/  @!P6 IMAD.IADD R74, R74, 0x1, -R3 ;  /* 0x000000014a4ae824 */ /* 0x000fe200078e0a03 */
[C---:B------:R-:W-:Y:S01]  /*3390*/  ISETP.GT.U32.AND P6, PT, R3.reuse, R6, PT ;  /* 0x000000060300720c */ /* 0x040fe20003fc4070 */
[----:B------:R-:W-:Y:S02]  /*33a0*/  IMAD R72, R3, R7, R72 ;  /* 0x0000000703487224 */ /* 0x000fe400078e0248 */
[----:B------:R-:W-:-:S04]  /*33b0*/  IMAD.HI.U32 R7, R5, R80, RZ ;  /* 0x0000005005077227 */ /* 0x000fc800078e00ff */
[C---:B------:R-:W-:Y:S02]  /*33c0*/  IMAD R76, R3.reuse, R51, R76 ;  /* 0x00000033034c7224 */ /* 0x040fe400078e024c */
[----:B------:R-:W-:Y:S02]  /*33d0*/  IMAD.MOV R7, RZ, RZ, -R7 ;  /* 0x000000ffff077224 */ /* 0x000fe400078e0a07 */
[--C-:B------:R-:W-:Y:S01]  /*33e0*/  @!P3 IMAD.IADD R66, R66, 0x1, -R3.reuse ;  /* 0x000000014242b824 */ /* 0x100fe200078e0a03 */
[C---:B------:R-:W-:Y:S01]  /*33f0*/  ISETP.GT.U32.AND P3, PT, R3.reuse, R72, PT ;  /* 0x000000480300720c */ /* 0x040fe20003f64070 */
[--C-:B------:R-:W-:Y:S01]  /*3400*/  @!P5 IMAD.IADD R70, R70, 0x1, -R3.reuse ;  /* 0x000000014646d824 */ /* 0x100fe200078e0a03 */
[C---:B------:R-:W-:Y:S01]  /*3410*/  ISETP.GT.U32.AND P5, PT, R3.reuse, R76, PT ;  /* 0x0000004c0300720c */ /* 0x040fe20003fa4070 */
[----:B------:R-:W-:Y:S02]  /*3420*/  IMAD R78, R3, R7, R80 ;  /* 0x00000007034e7224 */ /* 0x000fe400078e0250 */
[----:B------:R-:W-:-:S02]  /*3430*/  @!P6 IMAD.IADD R6, R6, 0x1, -R3 ;  /* 0x000000010606e824 */ /* 0x000fc400078e0a03 */
[----:B------:R-:W-:Y:S01]  /*3440*/  IMAD.HI.U32 R51, R5, R82, RZ ;  /* 0x0000005205337227 */ /* 0x000fe200078e00ff */
[----:B------:R-:W-:-:S03]  /*3450*/  ISETP.GT.U32.AND P6, PT, R3, R78, PT ;  /* 0x0000004e0300720c */ /* 0x000fc60003fc4070 */
[----:B------:R-:W-:-:S04]  /*3460*/  IMAD.HI.U32 R53, R5, R84, RZ ;  /* 0x0000005405357227 */ /* 0x000fc800078e00ff */
[----:B------:R-:W-:Y:S02]  /*3470*/  IMAD.MOV R51, RZ, RZ, -R51 ;  /* 0x000000ffff337224 */ /* 0x000fe400078e0a33 */
[--C-:B------:R-:W-:Y:S01]  /*3480*/  @!P3 IMAD.IADD R72, R72, 0x1, -R3.reuse ;  /* 0x000000014848b824 */ /* 0x100fe200078e0a03 */
[----:B------:R-:W-:Y:S01]  /*3490*/  ISETP.GE.AND P3, PT, R57, RZ, PT ;  /* 0x000000ff3900720c */ /* 0x000fe20003f66270 */
[----:B------:R-:W-:Y:S01]  /*34a0*/  @!P5 IMAD.IADD R76, R76, 0x1, -R3 ;  /* 0x000000014c4cd824 */ /* 0x000fe200078e0a03 */
[----:B------:R-:W-:Y:S01]  /*34b0*/  ISETP.GE.AND P5, PT, R59, RZ, PT ;  /* 0x000000ff3b00720c */ /* 0x000fe20003fa6270 */
[----:B------:R-:W-:Y:S01]  /*34c0*/  IMAD.MOV R53, RZ, RZ, -R53 ;  /* 0x000000ffff357224 */ /* 0x000fe200078e0a35 */
[C---:B------:R-:W-:Y:S01]  /*34d0*/  LOP3.LUT R57, R4.reuse, 0x10, RZ, 0xfc, !PT ;  /* 0x0000001004397812 */ /* 0x040fe200078efcff */
[C---:B------:R-:W-:Y:S01]  /*34e0*/  IMAD R80, R3.reuse, R51, R82 ;  /* 0x0000003303507224 */ /* 0x040fe200078e0252 */
[----:B------:R-:W-:Y:S01]  /*34f0*/  LOP3.LUT R59, R4, 0xc, RZ, 0xfc, !PT ;  /* 0x0000000c043b7812 */ /* 0x000fe200078efcff */
[C---:B------:R-:W-:Y:S01]  /*3500*/  IMAD R82, R3.reuse, R53, R84 ;  /* 0x0000003503527224 */ /* 0x040fe200078e0254 */
[----:B------:R-:W-:Y:S01]  /*3510*/  IABS R84, R57 ;  /* 0x0000003900547213 */ /* 0x000fe20000000000 */
[----:B------:R-:W-:Y:S01]  /*3520*/  @!P6 IMAD.IADD R78, R78, 0x1, -R3 ;  /* 0x000000014e4ee824 */ /* 0x000fe200078e0a03 */
[----:B------:R-:W-:Y:S01]  /*3530*/  IABS R86, R59 ;  /* 0x0000003b00567213 */ /* 0x000fe20000000000 */
[----:B------:R-:W-:Y:S01]  /*3540*/  @!P4 IMAD.MOV R64, RZ, RZ, -R64 ;  /* 0x000000ffff40c224 */ /* 0x000fe200078e0a40 */
[----:B------:R-:W-:Y:S01]  /*3550*/  ISETP.GT.U32.AND P6, PT, R3, R80, PT ;  /* 0x000000500300720c */ /* 0x000fe20003fc4070 */
[----:B------:R-:W-:Y:S01]  /*3560*/  IMAD.HI.U32 R7, R5, R84, RZ ;  /* 0x0000005405077227 */ /* 0x000fe200078e00ff */
[----:B------:R-:W-:-:S03]  /*3570*/  ISETP.GT.U32.AND P4, PT, R3, R76, PT ;  /* 0x0000004c0300720c */ /* 0x000fc60003f84070 */
[----:B------:R-:W-:-:S04]  /*3580*/  IMAD.HI.U32 R51, R5, R86, RZ ;  /* 0x0000005605337227 */ /* 0x000fc800078e00ff */
[----:B------:R-:W-:-:S04]  /*3590*/  IMAD.HI.U32 R53, R5, R88, RZ ;  /* 0x0000005805357227 */ /* 0x000fc800078e00ff */
[----:B------:R-:W-:-:S04]  /*35a0*/  IMAD.HI.U32 R55, R5, R90, RZ ;  /* 0x0000005a05377227 */ /* 0x000fc800078e00ff */
[----:B------:R-:W-:-:S04]  /*35b0*/  IMAD.HI.U32 R5, R5, R92, RZ ;  /* 0x0000005c05057227 */ /* 0x000fc800078e00ff */
[----:B------:R-:W-:Y:S01]  /*35c0*/  @!P1 IMAD.MOV R62, RZ, RZ, -R62 ;  /* 0x000000ffff3e9224 */ /* 0x000fe200078e0a3e */
[C---:B------:R-:W-:Y:S01]  /*35d0*/  ISETP.GT.U32.AND P1, PT, R3.reuse, R74, PT ;  /* 0x0000004a0300720c */ /* 0x040fe20003f24070 */
[----:B------:R-:W-:Y:S02]  /*35e0*/  IMAD.MOV R5, RZ, RZ, -R5 ;  /* 0x000000ffff057224 */ /* 0x000fe400078e0a05 */
[----:B------:R-:W-:Y:S01]  /*35f0*/  @!P2 IMAD.MOV R60, RZ, RZ, -R60 ;  /* 0x000000ffff3ca224 */ /* 0x000fe200078e0a3c */
[C---:B------:R-:W-:Y:S01]  /*3600*/  ISETP.GT.U32.AND P2, PT, R3.reuse, R72, PT ;  /* 0x000000480300720c */ /* 0x040fe20003f44070 */
[----:B------:R-:W-:Y:S01]  /*3610*/  @!P0 IMAD.MOV R66, RZ, RZ, -R66 ;  /* 0x000000ffff428224 */ /* 0x000fe200078e0a42 */
[----:B------:R-:W-:Y:S01]  /*3620*/  ISETP.GT.U32.AND P0, PT, R3, R6, PT ;  /* 0x000000060300720c */ /* 0x000fe20003f04070 */
[----:B------:R-:W-:Y:S02]  /*3630*/  IMAD.MOV R51, RZ, RZ, -R51 ;  /* 0x000000ffff337224 */ /* 0x000fe400078e0a33 */
[----:B------:R-:W-:-:S02]  /*3640*/  @!P6 IMAD.IADD R80, R80, 0x1, -R3 ;  /* 0x000000015050e824 */ /* 0x000fc400078e0a03 */
[C---:B------:R-:W-:Y:S02]  /*3650*/  IMAD R92, R3.reuse, R5, R92 ;  /* 0x00000005035c7224 */ /* 0x040fe400078e025c */
[----:B------:R-:W-:Y:S01]  /*3660*/  @!P5 IMAD.MOV R70, RZ, RZ, -R70 ;  /* 0x000000ffff46d224 */ /* 0x000fe200078e0a46 */
[C---:B------:R-:W-:Y:S01]  /*3670*/  ISETP.GT.U32.AND P5, PT, R3.reuse, R82, PT ;  /* 0x000000520300720c */ /* 0x040fe20003fa4070 */
[----:B------:R-:W-:Y:S01]  /*3680*/  IMAD.MOV R7, RZ, RZ, -R7 ;  /* 0x000000ffff077224 */ /* 0x000fe200078e0a07 */
[C---:B------:R-:W-:Y:S01]  /*3690*/  ISETP.GT.U32.AND P6, PT, R3.reuse, R80, PT ;  /* 0x000000500300720c */ /* 0x040fe20003fc4070 */
[----:B------:R-:W-:Y:S02]  /*36a0*/  IMAD.MOV R53, RZ, RZ, -R53 ;  /* 0x000000ffff357224 */ /* 0x000fe400078e0a35 */
[C---:B------:R-:W-:Y:S02]  /*36b0*/  IMAD R86, R3.reuse, R51, R86 ;  /* 0x0000003303567224 */ /* 0x040fe400078e0256 */
[----:B------:R-:W-:Y:S01]  /*36c0*/  @!P4 IMAD.IADD R76, R76, 0x1, -R3 ;  /* 0x000000014c4cc824 */ /* 0x000fe200078e0a03 */
[----:B------:R-:W-:Y:S01]  /*36d0*/  ISETP.GT.U32.AND P4, PT, R3, R92, PT ;  /* 0x0000005c0300720c */ /* 0x000fe20003f84070 */
[----:B------:R-:W-:-:S02]  /*36e0*/  IMAD.MOV R55, RZ, RZ, -R55 ;  /* 0x000000ffff377224 */ /* 0x000fc400078e0a37 */
[C---:B------:R-:W-:Y:S01]  /*36f0*/  IMAD R84, R3.reuse, R7, R84 ;  /* 0x0000000703547224 */ /* 0x040fe200078e0254 */
[----:B------:R-:W-:Y:S01]  /*3700*/  LOP3.LUT R7, R154, 0xc0, RZ, 0xc0, !PT ;  /* 0x000000c09a077812 */ /* 0x000fe200078ec0ff */
[C---:B------:R-:W-:Y:S02]  /*3710*/  IMAD R88, R3.reuse, R53, R88 ;  /* 0x0000003503587224 */ /* 0x040fe400078e0258 */
[----:B------:R-:W-:Y:S01]  /*3720*/  @!P1 IMAD.IADD R74, R74, 0x1, -R3 ;  /* 0x000000014a4a9824 */ /* 0x000fe200078e0a03 */
[C---:B------:R-:W-:Y:S01]  /*3730*/  ISETP.GT.U32.AND P1, PT, R3.reuse, R86, PT ;  /* 0x000000560300720c */ /* 0x040fe20003f24070 */
[----:B------:R-:W-:Y:S01]  /*3740*/  @!P3 IMAD.MOV R68, RZ, RZ, -R68 ;  /* 0x000000ffff44b224 */ /* 0x000fe200078e0a44 */
[C---:B------:R-:W-:Y:S01]  /*3750*/  ISETP.GT.U32.AND P3, PT, R3.reuse, R78, PT ;  /* 0x0000004e0300720c */ /* 0x040fe20003f64070 */
[C---:B------:R-:W-:Y:S01]  /*3760*/  IMAD R90, R3.reuse, R55, R90 ;  /* 0x00000037035a7224 */ /* 0x040fe200078e025a */
[----:B------:R-:W-:Y:S01]  /*3770*/  SHF.R.U32.HI R51, RZ, 0x2, R7 ;  /* 0x00000002ff337819 */ /* 0x000fe20000011607 */
[--C-:B------:R-:W-:Y:S01]  /*3780*/  @!P2 IMAD.IADD R72, R72, 0x1, -R3.reuse ;  /* 0x000000014848a824 */ /* 0x100fe200078e0a03 */
[C---:B------:R-:W-:Y:S01]  /*3790*/  ISETP.GT.U32.AND P2, PT, R3.reuse, R84, PT ;  /* 0x000000540300720c */ /* 0x040fe20003f44070 */
[--C-:B------:R-:W-:Y:S01]  /*37a0*/  @!P0 IMAD.IADD R6, R6, 0x1, -R3.reuse ;  /* 0x0000000106068824 */ /* 0x100fe200078e0a03 */
[C---:B------:R-:W-:Y:S01]  /*37b0*/  ISETP.GT.U32.AND P0, PT, R3.reuse, R88, PT ;  /* 0x000000580300720c */ /* 0x040fe20003f04070 */
[--C-:B------:R-:W-:Y:S01]  /*37c0*/  @!P5 IMAD.IADD R82, R82, 0x1, -R3.reuse ;  /* 0x000000015252d824 */ /* 0x100fe200078e0a03 */
[----:B------:R-:W-:Y:S01]  /*37d0*/  ISETP.GT.U32.AND P5, PT, R3, R90, PT ;  /* 0x0000005a0300720c */ /* 0x000fe20003fa4070 */
[--C-:B------:R-:W-:Y:S01]  /*37e0*/  @!P6 IMAD.IADD R80, R80, 0x1, -R3.reuse ;  /* 0x000000015050e824 */ /* 0x100fe200078e0a03 */
[----:B------:R-:W-:Y:S01]  /*37f0*/  ISETP.GE.AND P6, PT, R63, RZ, PT ;  /* 0x000000ff3f00720c */ /* 0x000fe20003fc6270 */
        /* <DEDUP_REMOVED lines=10> */
[----:B------:R-:W-:Y:S01]  /*38a0*/  @!P5 IMAD.IADD R90, R90, 0x1, -R3 ;  /* 0x000000015a5ad824 */ /* 0x000fe200078e0a03 */
[C---:B------:R-:W-:Y:S01]  /*38b0*/  ISETP.GT.U32.AND P5, PT, R3.reuse, R84, PT ;  /* 0x000000540300720c */ /* 0x040fe20003fa4070 */
[----:B------:R-:W-:Y:S01]  /*38c0*/  IMAD.MOV.U32 R5, RZ, RZ, R6 ;  /* 0x000000ffff057224 */ /* 0x000fe200078e0006 */
[----:B------:R-:W-:Y:S01]  /*38d0*/  LOP3.LUT R6, R0, R51, RZ, 0x3c, !PT ;  /* 0x0000003300067212 */ /* 0x000fe200078e3cff */
[----:B------:R-:W-:Y:S01]  /*38e0*/  @!P6 IMAD.MOV R74, RZ, RZ, -R74 ;  /* 0x000000ffff4ae224 */ /* 0x000fe200078e0a4a */
[C---:B------:R-:W-:Y:S01]  /*38f0*/  ISETP.GT.U32.AND P6, PT, R3.reuse, R88, PT ;  /* 0x000000580300720c */ /* 0x040fe20003fc4070 */
[----:B------:R-:W-:Y:S01]  /*3900*/  @!P4 IMAD.MOV R78, RZ, RZ, -R78 ;  /* 0x000000ffff4ec224 */ /* 0x000fe200078e0a4e */
[C---:B------:R-:W-:Y:S01]  /*3910*/  ISETP.GT.U32.AND P4, PT, R3.reuse, R90, PT ;  /* 0x0000005a0300720c */ /* 0x040fe20003f84070 */
[----:B------:R-:W-:Y:S01]  /*3920*/  @!P1 IMAD.MOV R5, RZ, RZ, -R5 ;  /* 0x000000ffff059224 */ /* 0x000fe200078e0a05 */
[C---:B------:R-:W-:Y:S01]  /*3930*/  ISETP.GT.U32.AND P1, PT, R3.reuse, R92, PT ;  /* 0x0000005c0300720c */ /* 0x040fe20003f24070 */
[----:B------:R-:W-:Y:S01]  /*3940*/  @!P3 IMAD.MOV R72, RZ, RZ, -R72 ;  /* 0x000000ffff48b224 */ /* 0x000fe200078e0a48 */
[C---:B------:R-:W-:Y:S01]  /*3950*/  ISETP.GT.U32.AND P3, PT, R3.reuse, R82, PT ;  /* 0x000000520300720c */ /* 0x040fe20003f64070 */
[----:B------:R-:W-:Y:S01]  /*3960*/  @!P2 IMAD.MOV R76, RZ, RZ, -R76 ;  /* 0x000000ffff4ca224 */ /* 0x000fe200078e0a4c */
[----:B------:R-:W-:Y:S01]  /*3970*/  ISETP.GT.U32.AND P2, PT, R3, R86, PT ;  /* 0x000000560300720c */ /* 0x000fe20003f44070 */
[----:B------:R-:W-:Y:S01]  /*3980*/  @!P0 IMAD.MOV R80, RZ, RZ, -R80 ;  /* 0x000000ffff508224 */ /* 0x000fe200078e0a50 */
[----:B------:R-:W-:Y:S01]  /*3990*/  ISETP.GE.AND P0, PT, R4, RZ, PT ;  /* 0x000000ff0400720c */ /* 0x000fe20003f06270 */
[--C-:B------:R-:W-:Y:S01]  /*39a0*/  @!P5 IMAD.IADD R84, R84, 0x1, -R3.reuse ;  /* 0x000000015454d824 */ /* 0x100fe200078e0a03 */
[----:B------:R-:W-:Y:S01]  /*39b0*/  LOP3.LUT R0, RZ, R153, RZ, 0x33, !PT ;  /* 0x00000099ff007212 */ /* 0x000fe200078e33ff */
[--C-:B------:R-:W-:Y:S01]  /*39c0*/  @!P6 IMAD.IADD R88, R88, 0x1, -R3.reuse ;  /* 0x000000015858e824 */ /* 0x100fe200078e0a03 */
[----:B------:R-:W-:Y:S01]  /*39d0*/  ISETP.GE.AND P6, PT, R77, RZ, PT ;  /* 0x000000ff4d00720c */ /* 0x000fe20003fc6270 */
[--C-:B------:R-:W-:Y:S01]  /*39e0*/  @!P4 IMAD.IADD R90, R90, 0x1, -R3.reuse ;  /* 0x000000015a5ac824 */ /* 0x100fe200078e0a03 */
[----:B------:R-:W-:Y:S01]  /*39f0*/  ISETP.NE.AND P4, PT, R153, RZ, PT ;  /* 0x000000ff9900720c */ /* 0x000fe20003f85270 */
[--C-:B------:R-:W-:Y:S01]  /*3a00*/  @!P1 IMAD.IADD R92, R92, 0x1, -R3.reuse ;  /* 0x000000015c5c9824 */ /* 0x100fe200078e0a03 */
[----:B------:R-:W-:Y:S01]  /*3a10*/  ISETP.GE.AND P5, PT, R57, RZ, PT ;  /* 0x000000ff3900720c */ /* 0x000fe20003fa6270 */
[--C-:B------:R-:W-:Y:S01]  /*3a20*/  @!P3 IMAD.IADD R82, R82, 0x1, -R3.reuse ;  /* 0x000000015252b824 */ /* 0x100fe200078e0a03 */
[----:B------:R-:W-:Y:S01]  /*3a30*/  SEL R12, R0, R12, !P4 ;  /* 0x0000000c000c7207 */ /* 0x000fe20006000000 */
[----:B------:R-:W-:Y:S01]  /*3a40*/  @!P2 IMAD.IADD R86, R86, 0x1, -R3 ;  /* 0x000000015656a824 */ /* 0x000fe200078e0a03 */
[----:B------:R-:W-:Y:S01]  /*3a50*/  ISETP.GE.AND P3, PT, R73, RZ, PT ;  /* 0x000000ff4900720c */ /* 0x000fe20003f66270 */
[----:B------:R-:W-:Y:S01]  /*3a60*/  @!P0 IMAD.MOV R92, RZ, RZ, -R92 ;  /* 0x000000ffff5c8224 */ /* 0x000fe200078e0a5c */
[----:B------:R-:W-:Y:S01]  /*3a70*/  ISETP.GE.AND P2, PT, R59, RZ, PT ;  /* 0x000000ff3b00720c */ /* 0x000fe20003f46270 */
[----:B------:R-:W-:Y:S01]  /*3a80*/  IMAD R12, R12, UR4, RZ ;  /* 0x000000040c0c7c24 */ /* 0x000fe2000f8e02ff */
[----:B------:R-:W-:Y:S01]  /*3a90*/  ISETP.GE.AND P1, PT, R75, RZ, PT ;  /* 0x000000ff4b00720c */ /* 0x000fe20003f26270 */
[----:B------:R-:W-:Y:S01]  /*3aa0*/  @!P6 IMAD.MOV R90, RZ, RZ, -R90 ;  /* 0x000000ffff5ae224 */ /* 0x000fe200078e0a5a */
[----:B------:R-:W-:-:S02]  /*3ab0*/  SEL R3, R0, R9, !P4 ;  /* 0x0000000900037207 */ /* 0x000fc40006000000 */
[----:B------:R-:W-:Y:S01]  /*3ac0*/  LEA R9, P0, R2, UR6, 0x1 ;  /* 0x0000000602097c11 */ /* 0x000fe2000f8008ff */
[----:B------:R-:W-:Y:S01]  /*3ad0*/  @!P5 IMAD.MOV R84, RZ, RZ, -R84 ;  /* 0x000000ffff54d224 */ /* 0x000fe200078e0a54 */
[C---:B------:R-:W-:Y:S01]  /*3ae0*/  SEL R10, R0.reuse, R10, !P4 ;  /* 0x0000000a000a7207 */ /* 0x040fe20006000000 */
[----:B------:R-:W-:Y:S01]  /*3af0*/  IMAD R3, R3, UR4, RZ ;  /* 0x0000000403037c24 */ /* 0x000fe2000f8e02ff */
[----:B------:R-:W-:Y:S01]  /*3b00*/  SEL R11, R0, R11, !P4 ;  /* 0x0000000b000b7207 */ /* 0x000fe20006000000 */
[----:B------:R-:W-:Y:S01]  /*3b10*/  @!P3 IMAD.MOV R82, RZ, RZ, -R82 ;  /* 0x000000ffff52b224 */ /* 0x000fe200078e0a52 */
[----:B------:R-:W-:Y:S01]  /*3b20*/  LEA.HI.X.SX32 R2, R2, UR7, 0x1, P0 ;  /* 0x0000000702027c11 */ /* 0x000fe200080f0eff */
[----:B------:R-:W-:Y:S01]  /*3b30*/  ULDC.64 UR6, c[0x0][0x218] ;  /* 0x0000860000067ab9 */ /* 0x000fe20000000a00 */
[----:B------:R-:W-:Y:S01]  /*3b40*/  SEL R13, R0, R13, !P4 ;  /* 0x0000000d000d7207 */ /* 0x000fe20006000000 */
[----:B------:R-:W-:Y:S01]  /*3b50*/  IMAD R10, R10, UR4, RZ ;  /* 0x000000040a0a7c24 */ /* 0x000fe2000f8e02ff */
[----:B------:R-:W-:Y:S01]  /*3b60*/  LEA R4, P6, R12, UR6, 0x1 ;  /* 0x000000060c047c11 */ /* 0x000fe2000f8c08ff */
[----:B------:R-:W-:Y:S01]  /*3b70*/  IMAD R11, R11, UR4, RZ ;  /* 0x000000040b0b7c24 */ /* 0x000fe2000f8e02ff */
[C---:B------:R-:W-:Y:S01]  /*3b80*/  SEL R14, R0.reuse, R14, !P4 ;  /* 0x0000000e000e7207 */ /* 0x040fe20006000000 */
[----:B------:R-:W-:Y:S01]  /*3b90*/  @!P2 IMAD.MOV R86, RZ, RZ, -R86 ;  /* 0x000000ffff56a224 */ /* 0x000fe200078e0a56 */
[----:B------:R-:W-:Y:S01]  /*3ba0*/  SEL R15, R0, R15, !P4 ;  /* 0x0000000f000f7207 */ /* 0x000fe20006000000 */
[----:B------:R-:W-:Y:S01]  /*3bb0*/  @!P1 IMAD.MOV R88, RZ, RZ, -R88 ;  /* 0x000000ffff589224 */ /* 0x000fe200078e0a58 */
[----:B------:R-:W-:Y:S01]  /*3bc0*/  LEA R51, P5, R3, UR6, 0x1 ;  /* 0x0000000603337c11 */ /* 0x000fe2000f8a08ff */
[----:B------:R-:W-:Y:S01]  /*3bd0*/  IMAD R13, R13, UR4, RZ ;  /* 0x000000040d0d7c24 */ /* 0x000fe2000f8e02ff */
[----:B------:R-:W-:Y:S01]  /*3be0*/  LEA R53, P3, R10, UR6, 0x1 ;  /* 0x000000060a357c11 */ /* 0x000fe2000f8608ff */
[----:B------:R0:W-:Y:S01]  /*3bf0*/  STL [R1+0x2c4], R4 ;  /* 0x0002c40401007387 */ /* 0x0001e20000100800 */
[----:B------:R-:W-:Y:S01]  /*3c00*/  IMAD R14, R14, UR4, RZ ;  /* 0x000000040e0e7c24 */ /* 0x000fe2000f8e02ff */
[C---:B------:R-:W-:Y:S01]  /*3c10*/  SEL R16, R0.reuse, R16, !P4 ;  /* 0x0000001000107207 */ /* 0x040fe20006000000 */
[----:B------:R-:W-:Y:S01]  /*3c20*/  IMAD R15, R15, UR4, RZ ;  /* 0x000000040f0f7c24 */ /* 0x000fe2000f8e02ff */
[----:B------:R1:W-:Y:S01]  /*3c30*/  STL [R1+0x36c], R51 ;  /* 0x00036c3301007387 */ /* 0x0003e20000100800 */
[----:B------:R-:W-:-:S02]  /*3c40*/  SEL R17, R0, R17, !P4 ;  /* 0x0000001100117207 */ /* 0x000fc40006000000 */
[C---:B------:R-:W-:Y:S01]  /*3c50*/  SEL R18, R0.reuse, R18, !P4 ;  /* 0x0000001200127207 */ /* 0x040fe20006000000 */
[----:B------:R3:W-:Y:S01]  /*3c60*/  STL [R1+0x21c], R53 ;  /* 0x00021c3501007387 */ /* 0x0007e20000100800 */
[----:B------:R-:W-:Y:S01]  /*3c70*/  SEL R19, R0, R19, !P4 ;  /* 0x0000001300137207 */ /* 0x000fe20006000000 */
[----:B------:R-:W-:Y:S01]  /*3c80*/  IMAD R16, R16, UR4, RZ ;  /* 0x0000000410107c24 */ /* 0x000fe2000f8e02ff */
[----:B0-----:R-:W-:Y:S01]  /*3c90*/  LEA R4, P2, R11, UR6, 0x1 ;  /* 0x000000060b047c11 */ /* 0x001fe2000f8408ff */
[----:B------:R-:W-:Y:S01]  /*3ca0*/  IMAD R17, R17, UR4, RZ ;  /* 0x0000000411117c24 */ /* 0x000fe2000f8e02ff */
[----:B------:R-:W-:Y:S01]  /*3cb0*/  SEL R20, R0, R20, !P4 ;  /* 0x0000001400147207 */ /* 0x000fe20006000000 */
[----:B------:R-:W-:Y:S01]  /*3cc0*/  IMAD R18, R18, UR4, RZ ;  /* 0x0000000412127c24 */ /* 0x000fe2000f8e02ff */
[C---:B------:R-:W-:Y:S01]  /*3cd0*/  SEL R21, R0.reuse, R21, !P4 ;  /* 0x0000001500157207 */ /* 0x040fe20006000000 */
[----:B------:R0:W-:Y:S01]  /*3ce0*/  STL [R1+0x2cc], R4 ;  /* 0x0002cc0401007387 */ /* 0x0001e20000100800 */
[C---:B------:R-:W-:Y:S01]  /*3cf0*/  SEL R22, R0.reuse, R22, !P4 ;  /* 0x0000001600167207 */ /* 0x040fe20006000000 */
[----:B------:R-:W-:Y:S01]  /*3d00*/  IMAD R19, R19, UR4, RZ ;  /* 0x0000000413137c24 */ /* 0x000fe2000f8e02ff */
[----:B------:R-:W-:Y:S01]  /*3d10*/  SEL R23, R0, R23, !P4 ;  /* 0x0000001700177207 */ /* 0x000fe20006000000 */
[----:B------:R-:W-:Y:S01]  /*3d20*/  IMAD R20, R20, UR4, RZ ;  /* 0x0000000414147c24 */ /* 0x000fe2000f8e02ff */
        /* <DEDUP_REMOVED lines=30> */
[C---:B------:R-:W-:Y:S01]  /*3f10*/  SEL R39, R0.reuse, R39, !P4 ;  /* 0x0000002700277207 */ /* 0x040fe20006000000 */
[----:B------:R-:W-:Y:S01]  /*3f20*/  IMAD R37, R37, UR4, RZ ;  /* 0x0000000425257c24 */ /* 0x000fe2000f8e02ff */
[----:B------:R-:W-:Y:S01]  /*3f30*/  SEL R40, R0, R40, !P4 ;  /* 0x0000002800287207 */ /* 0x000fe20006000000 */
        /* <DEDUP_REMOVED lines=63> */
[----:B-1----:R-:W-:Y:S01]  /*4330*/  LEA R51, P1, R13, UR6, 0x1 ;  /* 0x000000060d337c11 */ /* 0x002fe2000f8208ff */
[----:B------:R-:W-:Y:S01]  /*4340*/  IMAD R86, R86, UR4, RZ ;  /* 0x0000000456567c24 */ /* 0x000fe2000f8e02ff */
[----:B------:R-:W-:Y:S01]  /*4350*/  SEL R0, R0, R92, !P4 ;  /* 0x0000005c00007207 */ /* 0x000fe20006000000 */
[----:B------:R-:W-:Y:S01]  /*4360*/  IMAD R88, R88, UR4, RZ ;  /* 0x0000000458587c24 */ /* 0x000fe2000f8e02ff */
[----:B---3--:R-:W-:Y:S01]  /*4370*/  LEA R53, P0, R14, UR6, 0x1 ;  /* 0x000000060e357c11 */ /* 0x008fe2000f8008ff */
[----:B------:R1:W-:Y:S01]  /*4380*/  STL [R1+0x370], R51 ;  /* 0x0003703301007387 */ /* 0x0003e20000100800 */
[----:B0-----:R-:W-:Y:S01]  /*4390*/  LEA R4, P4, R15, UR6, 0x1 ;  /* 0x000000060f047c11 */ /* 0x001fe2000f8808ff */
[----:B------:R-:W-:Y:S01]  /*43a0*/  IMAD R90, R90, UR4, RZ ;  /* 0x000000045a5a7c24 */ /* 0x000fe2000f8e02ff */
[----:B------:R-:W-:Y:S01]  /*43b0*/  LEA.HI.X.SX32 R237, R10, UR7, 0x1, P3 ;  /* 0x000000070aed7c11 */ /* 0x000fe200098f0eff */
[----:B------:R-:W-:Y:S01]  /*43c0*/  STL [R1+0x224], R53 ;  /* 0x0002243501007387 */ /* 0x000fe20000100800 */
[----:B------:R-:W-:Y:S01]  /*43d0*/  LEA.HI.X.SX32 R238, R14, UR7, 0x1, P0 ;  /* 0x000000070eee7c11 */ /* 0x000fe200080f0eff */
[----:B------:R-:W-:Y:S01]  /*43e0*/  IMAD R0, R0, UR4, RZ ;  /* 0x0000000400007c24 */ /* 0x000fe2000f8e02ff */
[----:B------:R-:W-:Y:S01]  /*43f0*/  UMOV UR4, URZ ;  /* 0x0000003f00047c82 */ /* 0x000fe20008000000 */
[----:B------:R0:W-:Y:S01]  /*4400*/  STL [R1+0x2d4], R4 ;  /* 0x0002d40401007387 */ /* 0x0001e20000100800 */
[----:B------:R-:W-:-:S02]  /*4410*/  CS2R R92, SRZ ;  /* 0x00000000005c7805 */ /* 0x000fc4000001ff00 */
[----:B-1----:R-:W-:Y:S02]  /*4420*/  LEA.HI.X.SX32 R51, R12, UR7, 0x1, P6 ;  /* 0x000000070c337c11 */ /* 0x002fe4000b0f0eff */
[----:B------:R-:W-:-:S03]  /*4430*/  LEA R12, P6, R16, UR6, 0x1 ;  /* 0x00000006100c7c11 */ /* 0x000fc6000f8c08ff */
[----:B------:R-:W-:Y:S01]  /*4440*/  STL [R1+0x218], R51 ;  /* 0x0002183301007387 */ /* 0x000fe20000100800 */
[----:B0-----:R-:W-:-:S03]  /*4450*/  LEA.HI.X.SX32 R4, R3, UR7, 0x1, P5 ;  /* 0x0000000703047c11 */ /* 0x001fc6000a8f0eff */
[----:B------:R-:W-:Y:S01]  /*4460*/  STL [R1+0x374], R12 ;  /* 0x0003740c01007387 */ /* 0x000fe20000100800 */
[----:B------:R-:W-:-:S03]  /*4470*/  LEA R3, P5, R17, UR6, 0x1 ;  /* 0x0000000611037c11 */ /* 0x000fc6000f8a08ff */
[----:B------:R0:W-:Y:S01]  /*4480*/  STL [R1+0x2c8], R4 ;  /* 0x0002c80401007387 */ /* 0x0001e20000100800 */
[----:B------:R-:W-:-:S03]  /*4490*/  LEA.HI.X.SX32 R239, R17, UR7, 0x1, P5 ;  /* 0x0000000711ef7c11 */ /* 0x000fc6000a8f0eff */
[----:B------:R1:W-:Y:S01]  /*44a0*/  STL [R1+0x22c], R3 ;  /* 0x00022c0301007387 */ /* 0x0003e20000100800 */
[----:B0-----:R-:W-:Y:S02]  /*44b0*/  LEA R4, P3, R18, UR6, 0x1 ;  /* 0x0000000612047c11 */ /* 0x001fe4000f8608ff */
[----:B-1----:R-:W-:-:S03]  /*44c0*/  LEA.HI.X.SX32 R3, R11, UR7, 0x1, P2 ;  /* 0x000000070b037c11 */ /* 0x002fc600090f0eff */
[----:B------:R0:W-:Y:S01]  /*44d0*/  STL [R1+0x2dc], R4 ;  /* 0x0002dc0401007387 */ /* 0x0001e20000100800 */
[----:B------:R-:W-:-:S03]  /*44e0*/  LEA R10, P2, R19, UR6, 0x1 ;  /* 0x00000006130a7c11 */ /* 0x000fc6000f8408ff */
[----:B------:R1:W-:Y:S04]  /*44f0*/  STL [R1+0x220], R3 ;  /* 0x0002200301007387 */ /* 0x0003e80000100800 */
[----:B------:R-:W-:Y:S01]  /*4500*/  STL [R1+0x378], R10 ;  /* 0x0003780a01007387 */ /* 0x000fe20000100800 */
[----:B0-----:R-:W-:Y:S02]  /*4510*/  LEA.HI.X.SX32 R4, R13, UR7, 0x1, P1 ;  /* 0x000000070d047c11 */ /* 0x001fe400088f0eff */
[----:B-1----:R-:W-:-:S03]  /*4520*/  LEA R3, P1, R20, UR6, 0x1 ;  /* 0x0000000614037c11 */ /* 0x002fc6000f8208ff */
        /* <DEDUP_REMOVED lines=43> */
[----:B------:R-:W-:Y:S02]  /*47e0*/  CS2R R24, SRZ ;  /* 0x0000000000187805 */ /* 0x000fe4000001ff00 */
[C---:B-1----:R-:W-:Y:S01]  /*47f0*/  LEA R3, P3, R32.reuse, UR6, 0x1 ;  /* 0x0000000620037c11 */ /* 0x042fe2000f8608ff */
[----:B------:R0:W-:Y:S03]  /*4800*/  STL [R1+0x2f0], R4 ;  /* 0x0002f00401007387 */ /* 0x0001e60000100800 */
[----:B------:R-:W-:Y:S01]  /*4810*/  LEA.HI.X.SX32 R244, R32, UR7, 0x1, P3 ;  /* 0x0000000720f47c11 */ /* 0x000fe200098f0eff */
[----:B------:R1:W-:Y:S01]  /*4820*/  STL [R1+0x254], R3 ;  /* 0x0002540301007387 */ /* 0x0003e20000100800 */
[----:B0-----:R-:W-:-:S02]  /*4830*/  LEA R4, P2, R33, UR6, 0x1 ;  /* 0x0000000621047c11 */ /* 0x001fc4000f8408ff */
[----:B-1----:R-:W-:-:S03]  /*4840*/  LEA.HI.X.SX32 R3, R27, UR7, 0x1, P1 ;  /* 0x000000071b037c11 */ /* 0x002fc600088f0eff */
[----:B------:R0:W-:Y:S01]  /*4850*/  STL [R1+0x258], R4 ;  /* 0x0002580401007387 */ /* 0x0001e20000100800 */
[C---:B------:R-:W-:Y:S02]  /*4860*/  LEA R10, P1, R34.reuse, UR6, 0x1 ;  /* 0x00000006220a7c11 */ /* 0x040fe4000f8208ff */
[----:B------:R-:W-:Y:S02]  /*4870*/  CS2R R26, SRZ ;  /* 0x00000000001a7805 */ /* 0x000fe4000001ff00 */
[----:B------:R-:W-:Y:S01]  /*4880*/  LEA.HI.X.SX32 R245, R33, UR7, 0x1, P2 ;  /* 0x0000000721f57c11 */ /* 0x000fe200090f0eff */
[----:B------:R1:W-:Y:S01]  /*4890*/  STL [R1+0x248], R3 ;  /* 0x0002480301007387 */ /* 0x0003e20000100800 */
[----:B------:R-:W-:Y:S02]  /*48a0*/  LEA.HI.X.SX32 R246, R34, UR7, 0x1, P1 ;  /* 0x0000000722f67c11 */ /* 0x000fe400088f0eff */
[----:B------:R-:W-:Y:S01]  /*48b0*/  CS2R R32, SRZ ;  /* 0x0000000000207805 */ /* 0x000fe2000001ff00 */
[----:B------:R-:W-:Y:S01]  /*48c0*/  STL [R1+0x25c], R10 ;  /* 0x00025c0a01007387 */ /* 0x000fe20000100800 */
[----:B0-----:R-:W-:-:S02]  /*48d0*/  LEA.HI.X.SX32 R4, R28, UR7, 0x1, P0 ;  /* 0x000000071c047c11 */ /* 0x001fc400080f0eff */
[----:B------:R-:W-:Y:S02]  /*48e0*/  CS2R R28, SRZ ;  /* 0x00000000001c7805 */ /* 0x000fe4000001ff00 */
[C---:B-1----:R-:W-:Y:S01]  /*48f0*/  LEA R3, P0, R35.reuse, UR6, 0x1 ;  /* 0x0000000623037c11 */ /* 0x042fe2000f8008ff */
[----:B------:R0:W-:Y:S03]  /*4900*/  STL [R1+0x2f8], R4 ;  /* 0x0002f80401007387 */ /* 0x0001e60000100800 */
[----:B------:R-:W-:Y:S01]  /*4910*/  LEA.HI.X.SX32 R247, R35, UR7, 0x1, P0 ;  /* 0x0000000723f77c11 */ /* 0x000fe200080f0eff */
[----:B------:R1:W-:Y:S01]  /*4920*/  STL [R1+0x260], R3 ;  /* 0x0002600301007387 */ /* 0x0003e20000100800 */
[----:B------:R-:W-:Y:S02]  /*4930*/  CS2R R34, SRZ ;  /* 0x0000000000227805 */ /* 0x000fe4000001ff00 */
[----:B0-----:R-:W-:-:S02]  /*4940*/  LEA R4, P4, R37, UR6, 0x1 ;  /* 0x0000000625047c11 */ /* 0x001fc4000f8808ff */
        /* <DEDUP_REMOVED lines=12> */
[----:B-1----:R-:W-:-:S03]  /*4a10*/  LEA R3, P2, R40, UR6, 0x1 ;  /* 0x0000000628037c11 */ /* 0x002fc6000f8408ff */
[----:B------:R0:W-:Y:S04]  /*4a20*/  STL [R1+0x30c], R4 ;  /* 0x00030c0401007387 */ /* 0x0001e80000100800 */
[----:B------:R1:W-:Y:S01]  /*4a30*/  STL [R1+0x390], R3 ;  /* 0x0003900301007387 */ /* 0x0003e20000100800 */
[----:B0-----:R-:W-:Y:S02]  /*4a40*/  LEA R4, P1, R41, UR6, 0x1 ;  /* 0x0000000629047c11 */ /* 0x001fe4000f8208ff */
[----:B-1----:R-:W-:-:S03]  /*4a50*/  LEA R3, P0, R42, UR6, 0x1 ;  /* 0x000000062a037c11 */ /* 0x002fc6000f8008ff */
[----:B------:R0:W-:Y:S01]  /*4a60*/  STL [R1+0x270], R4 ;  /* 0x0002700401007387 */ /* 0x0001e20000100800 */
[----:B------:R-:W-:-:S03]  /*4a70*/  LEA.HI.X.SX32 R249, R41, UR7, 0x1, P1 ;  /* 0x0000000729f97c11 */ /* 0x000fc600088f0eff */
[----:B------:R1:W-:Y:S01]  /*4a80*/  STL [R1+0x314], R3 ;  /* 0x0003140301007387 */ /* 0x0003e20000100800 */
[----:B0-----:R-:W-:Y:S02]  /*4a90*/  LEA.HI.X.SX32 R4, R37, UR7, 0x1, P4 ;  /* 0x0000000725047c11 */ /* 0x001fe4000a0f0eff */
[----:B------:R-:W-:Y:S02]  /*4aa0*/  LEA R10, P4, R43, UR6, 0x1 ;  /* 0x000000062b0a7c11 */ /* 0x000fe4000f8808ff */
[----:B-1----:R-:W-:Y:S01]  /*4ab0*/  LEA.HI.X.SX32 R3, R36, UR7, 0x1, P6 ;  /* 0x0000000724037c11 */ /* 0x002fe2000b0f0eff */
[----:B------:R0:W-:Y:S01]  /*4ac0*/  STL [R1+0x264], R4 ;  /* 0x0002640401007387 */ /* 0x0001e20000100800 */
[----:B------:R-:W-:-:S03]  /*4ad0*/  CS2R R36, SRZ ;  /* 0x0000000000247805 */ /* 0x000fc6000001ff00 */
[----:B------:R-:W-:Y:S04]  /*4ae0*/  STL [R1+0x394], R10 ;  /* 0x0003940a01007387 */ /* 0x000fe80000100800 */
[----:B------:R1:W-:Y:S01]  /*4af0*/  STL [R1+0x308], R3 ;  /* 0x0003080301007387 */ /* 0x0003e20000100800 */
[----:B0-----:R-:W-:-:S04]  /*4b00*/  LEA R4, P6, R45, UR6, 0x1 ;  /* 0x000000062d047c11 */ /* 0x001fc8000f8c08ff */
[----:B------:R-:W-:Y:S01]  /*4b10*/  LEA.HI.X.SX32 R250, R45, UR7, 0x1, P6 ;  /* 0x000000072dfa7c11 */ /* 0x000fe2000b0f0eff */
[----:B------:R0:W-:Y:S01]  /*4b20*/  STL [R1+0x278], R4 ;  /* 0x0002780401007387 */ /* 0x0001e20000100800 */
[----:B-1----:R-:W-:-:S05]  /*4b30*/  LEA R3, P5, R44, UR6, 0x1 ;  /* 0x000000062c037c11 */ /* 0x002fca000f8a08ff */
[----:B------:R1:W-:Y:S01]  /*4b40*/  STL [R1+0x31c], R3 ;  /* 0x00031c0301007387 */ /* 0x0003e20000100800 */
[----:B0-----:R-:W-:Y:S02]  /*4b50*/  LEA.HI.X.SX32 R4, R39, UR7, 0x1, P3 ;  /* 0x0000000727047c11 */ /* 0x001fe400098f0eff */
[----:B------:R-:W-:Y:S02]  /*4b60*/  CS2R R38, SRZ ;  /* 0x0000000000267805 */ /* 0x000fe4000001ff00 */
[----:B------:R-:W-:Y:S01]  /*4b70*/  LEA R10, P3, R46, UR6, 0x1 ;  /* 0x000000062e0a7c11 */ /* 0x000fe2000f8608ff */
[----:B------:R0:W-:Y:S01]  /*4b80*/  STL [R1+0x26c], R4 ;  /* 0x00026c0401007387 */ /* 0x0001e20000100800 */
[----:B-1----:R-:W-:-:S03]  /*4b90*/  LEA.HI.X.SX32 R3, R40, UR7, 0x1, P2 ;  /* 0x0000000728037c11 */ /* 0x002fc600090f0eff */
[----:B------:R-:W-:Y:S01]  /*4ba0*/  STL [R1+0x398], R10 ;  /* 0x0003980a01007387 */ /* 0x000fe20000100800 */
[----:B------:R-:W-:-:S03]  /*4bb0*/  CS2R R40, SRZ ;  /* 0x0000000000287805 */ /* 0x000fc6000001ff00 */
[----:B------:R1:W-:Y:S01]  /*4bc0*/  STL [R1+0x310], R3 ;  /* 0x0003100301007387 */ /* 0x0003e20000100800 */
[----:B0-----:R-:W-:-:S04]  /*4bd0*/  LEA R4, P2, R48, UR6, 0x1 ;  /* 0x0000000630047c11 */ /* 0x001fc8000f8408ff */
[----:B------:R-:W-:Y:S01]  /*4be0*/  LEA.HI.X.SX32 R251, R48, UR7, 0x1, P2 ;  /* 0x0000000730fb7c11 */ /* 0x000fe200090f0eff */
[----:B------:R0:W-:Y:S01]  /*4bf0*/  STL [R1+0x280], R4 ;  /* 0x0002800401007387 */ /* 0x0001e20000100800 */
[----:B-1----:R-:W-:-:S05]  /*4c00*/  LEA R3, P1, R50, UR6, 0x1 ;  /* 0x0000000632037c11 */ /* 0x002fca000f8208ff */
[----:B------:R1:W-:Y:S01]  /*4c10*/  STL [R1+0x324], R3 ;  /* 0x0003240301007387 */ /* 0x0003e20000100800 */
[----:B0-----:R-:W-:Y:S02]  /*4c20*/  LEA.HI.X.SX32 R4, R42, UR7, 0x1, P0 ;  /* 0x000000072a047c11 */ /* 0x001fe400080f0eff */
[----:B------:R-:W-:-:S03]  /*4c30*/  LEA R10, P0, R52, UR6, 0x1 ;  /* 0x00000006340a7c11 */ /* 0x000fc6000f8008ff */
        /* <DEDUP_REMOVED lines=8> */
[----:B------:R-:W-:Y:S02]  /*4cc0*/  CS2R R54, SRZ ;  /* 0x0000000000367805 */ /* 0x000fe4000001ff00 */
[----:B-1----:R-:W-:-:S05]  /*4cd0*/  LEA R3, P6, R47, UR6, 0x1 ;  /* 0x000000062f037c11 */ /* 0x002fca000f8c08ff */
[----:B------:R1:W-:Y:S01]  /*4ce0*/  STL [R1+0x32c], R3 ;  /* 0x00032c0301007387 */ /* 0x0003e20000100800 */
[----:B0-----:R-:W-:Y:S02]  /*4cf0*/  LEA.HI.X.SX32 R4, R44, UR7, 0x1, P5 ;  /* 0x000000072c047c11 */ /* 0x001fe4000a8f0eff */
[----:B------:R-:W-:Y:S02]  /*4d00*/  CS2R R44, SRZ ;  /* 0x00000000002c7805 */ /* 0x000fe4000001ff00 */
[----:B------:R-:W-:Y:S01]  /*4d10*/  LEA R10, P5, R56, UR6, 0x1 ;  /* 0x00000006380a7c11 */ /* 0x000fe2000f8a08ff */
[----:B------:R0:W-:Y:S01]  /*4d20*/  STL [R1+0x27c], R4 ;  /* 0x00027c0401007387 */ /* 0x0001e20000100800 */
[----:B-1----:R-:W-:-:S03]  /*4d30*/  LEA.HI.X.SX32 R3, R46, UR7, 0x1, P3 ;  /* 0x000000072e037c11 */ /* 0x002fc600098f0eff */
[----:B------:R-:W-:Y:S04]  /*4d40*/  STL [R1+0x3a0], R10 ;  /* 0x0003a00a01007387 */ /* 0x000fe80000100800 */
[----:B------:R1:W-:Y:S01]  /*4d50*/  STL [R1+0x320], R3 ;  /* 0x0003200301007387 */ /* 0x0003e20000100800 */
[----:B0-----:R-:W-:-:S05]  /*4d60*/  LEA R4, P3, R58, UR6, 0x1 ;  /* 0x000000063a047c11 */ /* 0x001fca000f8608ff */
        /* <DEDUP_REMOVED lines=8> */
[----:B------:R1:W-:Y:S01]  /*4df0*/  STL [R1+0x3a4], R10 ;  /* 0x0003a40a01007387 */ /* 0x0003e20000100800 */
[----:B------:R-:W-:-:S03]  /*4e00*/  CS2R R52, SRZ ;  /* 0x0000000000347805 */ /* 0x000fc6000001ff00 */
[----:B------:R3:W-:Y:S01]  /*4e10*/  STL [R1+0x328], R3 ;  /* 0x0003280301007387 */ /* 0x0007e20000100800 */
[----:B0-----:R-:W-:Y:S02]  /*4e20*/  LEA R4, P0, R62, UR6, 0x1 ;  /* 0x000000063e047c11 */ /* 0x001fe4000f8008ff */
[----:B-1----:R-:W-:-:S03]  /*4e30*/  LEA.HI.X.SX32 R10, R47, UR7, 0x1, P6 ;  /* 0x000000072f0a7c11 */ /* 0x002fc6000b0f0eff */
[----:B------:R0:W-:Y:S01]  /*4e40*/  STL [R1+0x298], R4 ;  /* 0x0002980401007387 */ /* 0x0001e20000100800 */
[----:B------:R-:W-:Y:S02]  /*4e50*/  CS2R R46, SRZ ;  /* 0x00000000002e7805 */ /* 0x000fe4000001ff00 */
[----:B---3--:R-:W-:-:S05]  /*4e60*/  LEA R3, P4, R64, UR6, 0x1 ;  /* 0x0000000640037c11 */ /* 0x008fca000f8808ff */
[----:B------:R1:W-:Y:S01]  /*4e70*/  STL [R1+0x33c], R3 ;  /* 0x00033c0301007387 */ /* 0x0003e20000100800 */
[----:B0-----:R-:W-:-:S03]  /*4e80*/  LEA R4, P6, R66, UR6, 0x1 ;  /* 0x0000000642047c11 */ /* 0x001fc6000f8c08ff */
[----:B------:R0:W-:Y:S04]  /*4e90*/  STL [R1+0x28c], R10 ;  /* 0x00028c0a01007387 */ /* 0x0001e80000100800 */
[----:B------:R3:W-:Y:S01]  /*4ea0*/  STL [R1+0x3a8], R4 ;  /* 0x0003a80401007387 */ /* 0x0007e20000100800 */
[----:B-1----:R-:W-:Y:S02]  /*4eb0*/  LEA.HI.X.SX32 R3, R56, UR7, 0x1, P5 ;  /* 0x0000000738037c11 */ /* 0x002fe4000a8f0eff */
[----:B------:R-:W-:Y:S02]  /*4ec0*/  CS2R R56, SRZ ;  /* 0x0000000000387805 */ /* 0x000fe4000001ff00 */
[----:B0-----:R-:W-:Y:S01]  /*4ed0*/  LEA R10, P5, R68, UR6, 0x1 ;  /* 0x00000006440a7c11 */ /* 0x001fe2000f8a08ff */
[----:B------:R0:W-:Y:S01]  /*4ee0*/  STL [R1+0x330], R3 ;  /* 0x0003300301007387 */ /* 0x0001e20000100800 */
[----:B---3--:R-:W-:-:S03]  /*4ef0*/  LEA.HI.X.SX32 R4, R58, UR7, 0x1, P3 ;  /* 0x000000073a047c11 */ /* 0x008fc600098f0eff */
[----:B------:R1:W-:Y:S01]  /*4f00*/  STL [R1+0x2a0], R10 ;  /* 0x0002a00a01007387 */ /* 0x0003e20000100800 */
[----:B------:R-:W-:-:S03]  /*4f10*/  CS2R R58, SRZ ;  /* 0x00000000003a7805 */ /* 0x000fc6000001ff00 */
[----:B------:R3:W-:Y:S01]  /*4f20*/  STL [R1+0x200], R4 ;  /* 0x0002000401007387 */ /* 0x0007e20000100800 */
[----:B0-----:R-:W-:Y:S02]  /*4f30*/  LEA R3, P3, R70, UR6, 0x1 ;  /* 0x0000000646037c11 */ /* 0x001fe4000f8608ff */
[----:B-1----:R-:W-:-:S03]  /*4f40*/  LEA.HI.X.SX32 R10, R49, UR7, 0x1, P2 ;  /* 0x00000007310a7c11 */ /* 0x002fc600090f0eff */
[----:B------:R0:W-:Y:S01]  /*4f50*/  STL [R1+0x344], R3 ;  /* 0x0003440301007387 */ /* 0x0001e20000100800 */
[----:B------:R-:W-:Y:S02]  /*4f60*/  CS2R R48, SRZ ;  /* 0x0000000000307805 */ /* 0x000fe4000001ff00 */
[----:B---3--:R-:W-:Y:S01]  /*4f70*/  LEA R4, P2, R72, UR6, 0x1 ;  /* 0x0000000648047c11 */ /* 0x008fe2000f8408ff */
[----:B------:R1:W-:Y:S04]  /*4f80*/  STL [R1+0x294], R10 ;  /* 0x0002940a01007387 */ /* 0x0003e80000100800 */
[----:B------:R3:W-:Y:S01]  /*4f90*/  STL [R1+0x3ac], R4 ;  /* 0x0003ac0401007387 */ /* 0x0007e20000100800 */
[----:B0-----:R-:W-:Y:S02]  /*4fa0*/  LEA.HI.X.SX32 R3, R60, UR7, 0x1, P1 ;  /* 0x000000073c037c11 */ /* 0x001fe400088f0eff */
[----:B------:R-:W-:-:S02]  /*4fb0*/  CS2R R60, SRZ ;  /* 0x00000000003c7805 */ /* 0x000fc4000001ff00 */
[----:B-1----:R-:W-:Y:S01]  /*4fc0*/  LEA R10, P1, R74, UR6, 0x1 ;  /* 0x000000064a0a7c11 */ /* 0x002fe2000f8208ff */
        /* <DEDUP_REMOVED lines=40> */
[----:B------:R-:W-:Y:S04]  /*5250*/  STL [R1+0x2ac], R10 ;  /* 0x0002ac0a01007387 */ /* 0x000fe80000100800 */
[----:B------:R1:W-:Y:S01]  /*5260*/  STL [R1+0x3b8], R4 ;  /* 0x0003b80401007387 */ /* 0x0003e20000100800 */
[----:B0-----:R-:W-:Y:S02]  /*5270*/  LEA.HI.X.SX32 R3, R5, UR7, 0x1, P4 ;  /* 0x0000000705037c11 */ /* 0x001fe4000a0f0eff */
[----:B------:R-:W-:-:S03]  /*5280*/  LEA R5, P4, R90, UR6, 0x1 ;  /* 0x000000065a057c11 */ /* 0x000fc6000f8808ff */
[----:B------:R0:W-:Y:S01]  /*5290*/  STL [R1+0x350], R3 ;  /* 0x0003500301007387 */ /* 0x0001e20000100800 */
[----:B-1----:R-:W-:-:S03]  /*52a0*/  LEA.HI.X.SX32 R4, R78, UR7, 0x1, P6 ;  /* 0x000000074e047c11 */ /* 0x002fc6000b0f0eff */
[----:B------:R1:W-:Y:S01]  /*52b0*/  STL [R1+0x364], R5 ;  /* 0x0003640501007387 */ /* 0x0003e20000100800 */
[----:B------:R-:W-:-:S03]  /*52c0*/  CS2R R78, SRZ ;  /* 0x00000000004e7805 */ /* 0x000fc6000001ff00 */
[----:B------:R3:W-:Y:S01]  /*52d0*/  STL [R1+0x210], R4 ;  /* 0x0002100401007387 */ /* 0x0007e20000100800 */
[----:B0-----:R-:W-:Y:S01]  /*52e0*/  LEA R3, P6, R0, UR6, 0x1 ;  /* 0x0000000600037c11 */ /* 0x001fe2000f8c08ff */
[----:B------:R-:W-:Y:S01]  /*52f0*/  UIADD3 UR6, UP0, UR10, 0x2, URZ ;  /* 0x000000020a067890 */ /* 0x000fe2000ff1e03f */
[----:B-1----:R-:W-:-:S03]  /*5300*/  LEA.HI.X.SX32 R5, R80, UR7, 0x1, P5 ;  /* 0x0000000750057c11 */ /* 0x002fc6000a8f0eff */
[----:B------:R0:W-:Y:S01]  /*5310*/  STL [R1+0x3bc], R3 ;  /* 0x0003bc0301007387 */ /* 0x0001e20000100800 */
[----:B------:R-:W-:Y:S02]  /*5320*/  LEA.HI.X.SX32 R0, R0, UR7, 0x1, P6 ;  /* 0x0000000700007c11 */ /* 0x000fe4000b0f0eff */
[----:B------:R-:W-:Y:S02]  /*5330*/  CS2R R80, SRZ ;  /* 0x0000000000507805 */ /* 0x000fe4000001ff00 */
[----:B---3--:R-:W-:Y:S01]  /*5340*/  LEA.HI.X.SX32 R4, R82, UR7, 0x1, P3 ;  /* 0x0000000752047c11 */ /* 0x008fe200098f0eff */
[----:B------:R1:W-:Y:S01]  /*5350*/  STL [R1+0x2b4], R5 ;  /* 0x0002b40501007387 */ /* 0x0003e20000100800 */
[----:B------:R-:W-:-:S03]  /*5360*/  CS2R R82, SRZ ;  /* 0x0000000000527805 */ /* 0x000fc6000001ff00 */
[----:B------:R3:W-:Y:S01]  /*5370*/  STL [R1+0x358], R4 ;  /* 0x0003580401007387 */ /* 0x0007e20000100800 */
[----:B0-----:R-:W-:Y:S02]  /*5380*/  LEA.HI.X.SX32 R3, R84, UR7, 0x1, P2 ;  /* 0x0000000754037c11 */ /* 0x001fe400090f0eff */
[----:B------:R-:W-:Y:S02]  /*5390*/  CS2R R84, SRZ ;  /* 0x0000000000547805 */ /* 0x000fe4000001ff00 */
[----:B-1----:R-:W-:Y:S01]  /*53a0*/  LEA.HI.X.SX32 R5, R86, UR7, 0x1, P1 ;  /* 0x0000000756057c11 */ /* 0x002fe200088f0eff */
[----:B------:R0:W-:Y:S01]  /*53b0*/  STL [R1+0x214], R3 ;  /* 0x0002140301007387 */ /* 0x0001e20000100800 */
[----:B------:R-:W-:Y:S02]  /*53c0*/  CS2R R86, SRZ ;  /* 0x0000000000567805 */ /* 0x000fe4000001ff00 */
[----:B---3--:R-:W-:Y:S01]  /*53d0*/  LEA.HI.X.SX32 R4, R88, UR7, 0x1, P0 ;  /* 0x0000000758047c11 */ /* 0x008fe200080f0eff */
[----:B------:R-:W-:Y:S01]  /*53e0*/  STL [R1+0x2bc], R5 ;  /* 0x0002bc0501007387 */ /* 0x000fe20000100800 */
[----:B------:R-:W-:-:S03]  /*53f0*/  CS2R R88, SRZ ;  /* 0x0000000000587805 */ /* 0x000fc6000001ff00 */
[----:B------:R-:W-:Y:S01]  /*5400*/  STL [R1+0x360], R4 ;  /* 0x0003600401007387 */ /* 0x000fe20000100800 */
[----:B0-----:R-:W-:Y:S01]  /*5410*/  LEA.HI.X.SX32 R3, R90, UR7, 0x1, P4 ;  /* 0x000000075a037c11 */ /* 0x001fe2000a0f0eff */
[----:B------:R-:W-:Y:S01]  /*5420*/  UIADD3.X UR7, UR4, 0x40000040, URZ, UP0, !UPT ;  /* 0x4000004004077890 */ /* 0x000fe200087fe43f */
[----:B------:R-:W-:-:S03]  /*5430*/  CS2R R90, SRZ ;  /* 0x00000000005a7805 */ /* 0x000fc6000001ff00 */
[----:B------:R0:W-:Y:S01]  /*5440*/  STL [R1+0x2c0], R3 ;  /* 0x0002c00301007387 */ /* 0x0001e20000100800 */
[----:B------:R-:W-:Y:S02]  /*5450*/  UIADD3.64 UR22, UR6, 0x2, URZ ;  /* 0x0000000206167897 */ /* 0x000fe4000fffe03f */
[----:B------:R-:W-:Y:S01]  /*5460*/  UIADD3.64 UR18, UR6, 0x4, URZ ;  /* 0x0000000406127897 */ /* 0x000fe2000fffe03f */
[----:B------:R1:W-:Y:S04]  /*5470*/  STL [R1+0x368], R0 ;  /* 0x0003680001007387 */ /* 0x0003e80000100800 */
[----:B------:R3:W-:Y:S01]  /*5480*/  STL [R1], RZ ;  /* 0x000000ff01007387 */ /* 0x0007e20000100800 */
[----:B0-----:R-:W-:-:S03]  /*5490*/  LOP3.LUT R3, R154, 0x3f, RZ, 0xc0, !PT ;  /* 0x0000003f9a037812 */ /* 0x001fc600078ec0ff */
[----:B------:R3:W-:Y:S01]  /*54a0*/  STL [R1+0x4], RZ ;  /* 0x000004ff01007387 */ /* 0x0007e20000100800 */
[----:B-1----:R-:W-:-:S03]  /*54b0*/  IMAD.U32 R0, RZ, RZ, UR8 ;  /* 0x00000008ff007e24 */ /* 0x002fc6000f8e00ff */
[----:B------:R3:W-:Y:S01]  /*54c0*/  STL [R1+0x8], RZ ;  /* 0x000008ff01007387 */ /* 0x0007e20000100800 */
[----:B------:R-:W-:Y:S02]  /*54d0*/  IMAD R7, R7, 0x40, R3 ;  /* 0x0000004007077824 */ /* 0x000fe400078e0203 */
[----:B--2---:R-:W-:Y:S01]  /*54e0*/  IMAD R5, R3, R235, RZ ;  /* 0x000000eb03057224 */ /* 0x004fe200078e02ff */
[----:B------:R3:W-:Y:S01]  /*54f0*/  STL [R1+0xc], RZ ;  /* 0x00000cff01007387 */ /* 0x0007e20000100800 */
[----:B------:R-:W-:Y:S02]  /*5500*/  IMAD.SHL.U32 R7, R7, 0x2, RZ ;  /* 0x0000000207077824 */ /* 0x000fe400078e00ff */
[----:B------:R-:W-:Y:S01]  /*5510*/  IMAD.SHL.U32 R235, R235, 0x40, RZ ;  /* 0x00000040ebeb7824 */ /* 0x000fe200078e00ff */
[----:B------:R3:W-:Y:S01]  /*5520*/  STL [R1+0x10], RZ ;  /* 0x000010ff01007387 */ /* 0x0007e20000100800 */
[----:B------:R-:W-:Y:S02]  /*5530*/  SHF.R.S32.HI R4, RZ, 0x1f, R5 ;  /* 0x0000001fff047819 */ /* 0x000fe40000011405 */
[C---:B------:R-:W-:Y:S01]  /*5540*/  LOP3.LUT R10, R7.reuse, 0x10, RZ, 0x3c, !PT ;  /* 0x00000010070a7812 */ /* 0x040fe200078e3cff */
[----:B------:R3:W-:Y:S01]  /*5550*/  STL [R1+0x14], RZ ;  /* 0x000014ff01007387 */ /* 0x0007e20000100800 */
[----:B------:R-:W-:-:S02]  /*5560*/  LOP3.LUT R3, R7, 0x20, RZ, 0x3c, !PT ;  /* 0x0000002007037812 */ /* 0x000fc400078e3cff */
[----:B------:R-:W-:Y:S01]  /*5570*/  SHF.L.U64.HI R4, R5, 0x1, R4 ;  /* 0x0000000105047819 */ /* 0x000fe20000010204 */
[----:B------:R3:W-:Y:S01]  /*5580*/  STL [R1+0x18], RZ ;  /* 0x000018ff01007387 */ /* 0x0007e20000100800 */
[----:B------:R-:W-:Y:S01]  /*5590*/  LOP3.LUT R11, R7, 0x30, RZ, 0x3c, !PT ;  /* 0x00000030070b7812 */ /* 0x000fe200078e3cff */
[----:B------:R-:W-:Y:S01]  /*55a0*/  IMAD.SHL.U32 R5, R5, 0x2, RZ ;  /* 0x0000000205057824 */ /* 0x000fe200078e00ff */
[C---:B------:R-:W-:Y:S01]  /*55b0*/  LOP3.LUT R10, R7.reuse, 0x40, RZ, 0x3c, !PT ;  /* 0x00000040070a7812 */ /* 0x040fe200078e3cff */
[----:B------:R3:W-:Y:S01]  /*55c0*/  STL [R1+0x1c], RZ ;  /* 0x00001cff01007387 */ /* 0x0007e20000100800 */
[C---:B------:R-:W-:Y:S02]  /*55d0*/  LOP3.LUT R3, R7.reuse, 0x50, RZ, 0x3c, !PT ;  /* 0x0000005007037812 */ /* 0x040fe400078e3cff */
[C---:B------:R-:W-:Y:S01]  /*55e0*/  LOP3.LUT R11, R7.reuse, 0x60, RZ, 0x3c, !PT ;  /* 0x00000060070b7812 */ /* 0x040fe200078e3cff */
[----:B------:R3:W-:Y:S01]  /*55f0*/  STL [R1+0x20], RZ ;  /* 0x000020ff01007387 */ /* 0x0007e20000100800 */
[----:B------:R-:W-:-:S02]  /*5600*/  LOP3.LUT R10, R7, 0x70, RZ, 0x3c, !PT ;  /* 0x00000070070a7812 */ /* 0x000fc400078e3cff */
[----:B------:R-:W-:Y:S01]  /*5610*/  LOP3.LUT R3, R6, 0x40, RZ, 0x3c, !PT ;  /* 0x0000004006037812 */ /* 0x000fe200078e3cff */
[----:B------:R3:W-:Y:S04]  /*5620*/  STL [R1+0x24], RZ ;  /* 0x000024ff01007387 */ /* 0x0007e80000100800 */
        /* <DEDUP_REMOVED lines=117> */
[----:B------:R3:W-:Y:S02]  /*5d80*/  STL [R1+0x1fc], RZ ;  /* 0x0001fcff01007387 */ /* 0x0007e40000100800 */
.L_x_1:
[----:B------:R-:W-:Y:S01]  /*5d90*/  STL.64 [R1+0x690], R150 ;  /* 0x0006909601007387 */ /* 0x000fe20000100a00 */
[----:B------:R-:W0:Y:S01]  /*5da0*/  LDC R10, c[0x0][0x238] ;  /* 0x00008e00ff0a7b82 */ /* 0x000e220000000800 */
[C---:B------:R-:W-:Y:S01]  /*5db0*/  ISETP.GT.AND P0, PT, R0.reuse, 0x2, PT ;  /* 0x000000020000780c */ /* 0x040fe20003f04270 */
[----:B------:R-:W-:Y:S01]  /*5dc0*/  IMAD.MOV.U32 R3, RZ, RZ, R2 ;  /* 0x000000ffff037224 */ /* 0x000fe200078e0002 */
[----:B------:R-:W-:Y:S01]  /*5dd0*/  STL.64 [R1+0x688], R148 ;  /* 0x0006889401007387 */ /* 0x000fe20000100a00 */
[----:B------:R-:W-:Y:S01]  /*5de0*/  IMAD.MOV.U32 R2, RZ, RZ, R9 ;  /* 0x000000ffff027224 */ /* 0x000fe200078e0009 */
[----:B------:R-:W-:Y:S02]  /*5df0*/  PRMT R168, RZ, 0x7610, R168 ;  /* 0x00007610ffa87816 */ /* 0x000fe400000000a8 */
[----:B------:R-:W-:Y:S01]  /*5e00*/  STL.64 [R1+0x680], R146 ;  /* 0x0006809201007387 */ /* 0x000fe20000100a00 */
[----:B------:R-:W1:Y:S01]  /*5e10*/  LDC R16, c[0x0][0x238] ;  /* 0x00008e00ff107b82 */ /* 0x000e620000000800 */
[----:B------:R-:W-:-:S02]  /*5e20*/  ISETP.GT.AND P1, PT, R0, 0x3, PT ;  /* 0x000000030000780c */ /* 0x000fc40003f24270 */
[----:B------:R-:W-:Y:S01]  /*5e30*/  STL.64 [R1+0x678], R144 ;  /* 0x0006789001007387 */ /* 0x000fe20000100a00 */
[----:B------:R-:W-:Y:S02]  /*5e40*/  PRMT R170, RZ, 0x7610, R170 ;  /* 0x00007610ffaa7816 */ /* 0x000fe400000000aa */
[----:B------:R-:W-:Y:S01]  /*5e50*/  ISETP.GT.AND P2, PT, R0, 0x4, PT ;  /* 0x000000040000780c */ /* 0x000fe20003f44270 */
[----:B------:R-:W-:Y:S01]  /*5e60*/  STL.64 [R1+0x670], R142 ;  /* 0x0006708e01007387 */ /* 0x000fe20000100a00 */
[----:B------:R-:W2:Y:S01]  /*5e70*/  LDC R12, c[0x0][0x238] ;  /* 0x00008e00ff0c7b82 */ /* 0x000ea20000000800 */
[----:B------:R-:W-:Y:S02]  /*5e80*/  PRMT R223, RZ, 0x7610, R223 ;  /* 0x00007610ffdf7816 */ /* 0x000fe400000000df */
[----:B------:R-:W-:Y:S04]  /*5e90*/  STL.64 [R1+0x668], R140 ;  /* 0x0006688c01007387 */ /* 0x000fe80000100a00 */
[----:B------:R-:W-:Y:S01]  /*5ea0*/  STL.64 [R1+0x660], R138 ;  /* 0x0006608a01007387 */ /* 0x000fe20000100a00 */
[----:B0-----:R-:W-:Y:S01]  /*5eb0*/  IMAD.SHL.U32 R10, R10, 0x2, RZ ;  /* 0x000000020a0a7824 */ /* 0x001fe200078e00ff */
[----:B------:R-:W-:Y:S01]  /*5ec0*/  PRMT R228, RZ, 0x7610, R228 ;  /* 0x00007610ffe47816 */ /* 0x000fe200000000e4 */
[----:B------:R-:W0:Y:S01]  /*5ed0*/  LDC R19, c[0x0][0x238] ;  /* 0x00008e00ff137b82 */ /* 0x000e220000000800 */
[----:B------:R-:W-:Y:S01]  /*5ee0*/  STL.64 [R1+0x658], R136 ;  /* 0x0006588801007387 */ /* 0x000fe20000100a00 */
[----:B------:R-:W-:-:S03]  /*5ef0*/  IMAD.WIDE R10, R10, 0x2, R2 ;  /* 0x000000020a0a7825 */ /* 0x000fc600078e0202 */
[----:B------:R-:W-:Y:S03]  /*5f00*/  STL.64 [R1+0x650], R134 ;  /* 0x0006508601007387 */ /* 0x000fe60000100a00 */
[----:B------:R-:W4:Y:S01]  /*5f10*/  LDC R18, c[0x0][0x238] ;  /* 0x00008e00ff127b82 */ /* 0x000f220000000800 */
[----:B------:R-:W-:Y:S04]  /*5f20*/  STL.64 [R1+0x648], R132 ;  /* 0x0006488401007387 */ /* 0x000fe80000100a00 */
[----:B------:R-:W-:Y:S01]  /*5f30*/  STL.64 [R1+0x640], R130 ;  /* 0x0006408201007387 */ /* 0x000fe20000100a00 */
[----:B-1----:R-:W-:Y:S02]  /*5f40*/  IMAD R16, R16, 0x5, RZ ;  /* 0x0000000510107824 */ /* 0x002fe400078e02ff */
[----:B------:R-:W1:Y:S01]  /*5f50*/  LDC R14, c[0x0][0x238] ;  /* 0x00008e00ff0e7b82 */ /* 0x000e620000000800 */
[----:B------:R-:W-:Y:S01]  /*5f60*/  STL.64 [R1+0x638], R128 ;  /* 0x0006388001007387 */ /* 0x000fe20000100a00 */
[----:B--2---:R-:W-:-:S03]  /*5f70*/  IMAD R12, R12, 0x3, RZ ;  /* 0x000000030c0c7824 */ /* 0x004fc600078e02ff */
[----:B------:R-:W-:Y:S01]  /*5f80*/  STL.64 [R1+0x630], R126 ;  /* 0x0006307e01007387 */ /* 0x000fe20000100a00 */
[----:B------:R-:W-:Y:S01]  /*5f90*/  ISETP.GT.AND P4, PT, R0, 0x9, PT ;  /* 0x000000090000780c */ /* 0x000fe20003f84270 */
[----:B------:R-:W-:Y:S01]  /*5fa0*/  IMAD.WIDE R12, R12, 0x2, R2 ;  /* 0x000000020c0c7825 */ /* 0x000fe200078e0202 */
[----:B------:R-:W2:Y:S01]  /*5fb0*/  LDC R17, c[0x0][0x238] ;  /* 0x00008e00ff117b82 */ /* 0x000ea20000000800 */
[----:B------:R-:W-:Y:S04]  /*5fc0*/  STL.64 [R1+0x628], R124 ;  /* 0x0006287c01007387 */ /* 0x000fe80000100a00 */
[----:B------:R-:W-:Y:S01]  /*5fd0*/  STL.64 [R1+0x620], R122 ;  /* 0x0006207a01007387 */ /* 0x000fe20000100a00 */
[----:B------:R-:W-:Y:S02]  /*5fe0*/  PRMT R163, RZ, 0x7610, R163 ;  /* 0x00007610ffa37816 */ /* 0x000fe400000000a3 */
[----:B------:R-:W3:Y:S01]  /*5ff0*/  LDC R9, c[0x0][0x238] ;  /* 0x00008e00ff097b82 */ /* 0x000ee20000000800 */
[----:B------:R-:W-:Y:S04]  /*6000*/  STL.64 [R1+0x618], R120 ;  /* 0x0006187801007387 */ /* 0x000fe80000100a00 */
[----:B------:R-:W-:Y:S04]  /*6010*/  STL.64 [R1+0x610], R118 ;  /* 0x0006107601007387 */ /* 0x000fe80000100a00 */
[----:B------:R1:W3:Y:S01]  /*6020*/  @P0 LDG.E.U16 R168, desc[UR14][R10.64] ;  /* 0x0000000e0aa80981 */ /* 0x0002e2000c1e1500 */
[----:B0-----:R-:W-:-:S02]  /*6030*/  IMAD R19, R19, 0x6, RZ ;  /* 0x0000000613137824 */ /* 0x001fc400078e02ff */
[----:B----4-:R-:W-:Y:S01]  /*6040*/  IMAD R18, R18, 0x9, RZ ;  /* 0x0000000912127824 */ /* 0x010fe200078e02ff */
[----:B------:R-:W-:Y:S01]  /*6050*/  STL.64 [R1+0x608], R116 ;  /* 0x0006087401007387 */ /* 0x000fe20000100a00 */
[----:B-1----:R-:W-:-:S03]  /*6060*/  IMAD.SHL.U32 R14, R14, 0x4, RZ ;  /* 0x000000040e0e7824 */ /* 0x002fc600078e00ff */
[----:B------:R-:W-:Y:S01]  /*6070*/  STL.64 [R1+0x600], R114 ;  /* 0x0006007201007387 */ /* 0x000fe20000100a00 */
[----:B------:R-:W-:Y:S01]  /*6080*/  ISETP.GT.AND P0, PT, R0, 0x5, PT ;  /* 0x000000050000780c */ /* 0x000fe20003f04270 */
[--C-:B------:R-:W-:Y:S02]  /*6090*/  IMAD.WIDE R10, R16, 0x2, R2.reuse ;  /* 0x00000002100a7825 */ /* 0x100fe400078e0202 */
[----:B------:R-:W-:Y:S01]  /*60a0*/  STL.64 [R1+0x5f8], R112 ;  /* 0x0005f87001007387 */ /* 0x000fe20000100a00 */
[----:B------:R-:W0:Y:S01]  /*60b0*/  LDC R16, c[0x0][0x238] ;  /* 0x00008e00ff107b82 */ /* 0x000e220000000800 */
[----:B------:R-:W-:Y:S01]  /*60c0*/  ISETP.GT.AND P3, PT, R0, 0x8, PT ;  /* 0x000000080000780c */ /* 0x000fe20003f64270 */
[----:B------:R-:W-:Y:S01]  /*60d0*/  IMAD.WIDE R14, R14, 0x2, R2 ;  /* 0x000000020e0e7825 */ /* 0x000fe200078e0202 */
[----:B------:R-:W-:Y:S04]  /*60e0*/  STL.64 [R1+0x5f0], R110 ;  /* 0x0005f06e01007387 */ /* 0x000fe80000100a00 */
        /* <DEDUP_REMOVED lines=42> */
[----:B------:R1:W-:Y:S04]  /*6390*/  STL.64 [R1+0x498], R24 ;  /* 0x0004981801007387 */ /* 0x0003e80000100a00 */
[----:B------:R-:W-:Y:S04]  /*63a0*/  STL [R1+0x3c8], R236 ;  /* 0x0003c8ec01007387 */ /* 0x000fe80000100800 */
[----:B-----5:R4:W-:Y:S04]  /*63b0*/  STL [R1+0x3c4], R8 ;  /* 0x0003c40801007387 */ /* 0x0209e80000100800 */
[----:B------:R-:W3:Y:S01]  /*63c0*/  @P0 LDG.E.U16 R228, desc[UR14][R10.64] ;  /* 0x0000000e0ae40981 */ /* 0x000ee2000c1e1500 */
[----:B-1----:R-:W1:Y:S03]  /*63d0*/  LDC R24, c[0x0][0x238] ;  /* 0x00008e00ff187b82 */ /* 0x002e660000000800 */
[----:B------:R3:W3:Y:S01]  /*63e0*/  @P1 LDG.E.U16 R170, desc[UR14][R12.64] ;  /* 0x0000000e0caa1981 */ /* 0x0006e2000c1e1500 */
[----:B--2---:R-:W-:-:S02]  /*63f0*/  IMAD R17, R17, 0x7, RZ ;  /* 0x0000000711117824 */ /* 0x004fc400078e02ff */
[----:B0-----:R-:W-:Y:S01]  /*6400*/  IMAD.SHL.U32 R16, R16, 0x8, RZ ;  /* 0x0000000810107824 */ /* 0x001fe200078e00ff */
[----:B------:R0:W2:Y:S01]  /*6410*/  @P2 LDG.E.U16 R223, desc[UR14][R14.64] ;  /* 0x0000000e0edf2981 */ /* 0x0000a2000c1e1500 */
[----:B----4-:R-:W4:Y:S01]  /*6420*/  LDC R8, c[0x0][0x238] ;  /* 0x00008e00ff087b82 */ /* 0x010f220000000800 */
[----:B------:R-:W-:Y:S02]  /*6430*/  PRMT R160, RZ, 0x7610, R160 ;  /* 0x00007610ffa07816 */ /* 0x000fe400000000a0 */
[----:B------:R-:W-:Y:S01]  /*6440*/  PRMT R234, RZ, 0x7610, R234 ;  /* 0x00007610ffea7816 */ /* 0x000fe200000000ea */
[----:B---3--:R-:W-:Y:S01]  /*6450*/  IMAD R9, R9, 0xd, RZ ;  /* 0x0000000d09097824 */ /* 0x008fe200078e02ff */
[----:B------:R-:W-:Y:S01]  /*6460*/  PRMT R226, RZ, 0x7610, R226 ;  /* 0x00007610ffe27816 */ /* 0x000fe200000000e2 */
[----:B------:R-:W3:Y:S01]  /*6470*/  LDL.LU R26, [R1+0x2c4] ;  /* 0x0002c400011a7983 */ /* 0x000ee20000300800 */
[----:B------:R-:W-:Y:S01]  /*6480*/  IMAD.WIDE R12, R19, 0x2, R2 ;  /* 0x00000002130c7825 */ /* 0x000fe200078e0202 */
[C---:B------:R-:W-:Y:S01]  /*6490*/  ISETP.GT.AND P2, PT, R0.reuse, 0x7, PT ;  /* 0x000000070000780c */ /* 0x040fe20003f44270 */
[----:B------:R-:W1:Y:S01]  /*64a0*/  LDC R25, c[0x0][0x238] ;  /* 0x00008e00ff197b82 */ /* 0x000e620000000800 */
[----:B------:R-:W-:Y:S01]  /*64b0*/  ISETP.GT.AND P1, PT, R0, 0x6, PT ;  /* 0x000000060000780c */ /* 0x000fe20003f24270 */
[----:B----4-:R-:W-:Y:S01]  /*64c0*/  IMAD R8, R8, 0xa, RZ ;  /* 0x0000000a08087824 */ /* 0x010fe200078e02ff */
[----:B------:R-:W-:Y:S01]  /*64d0*/  PRMT R232, RZ, 0x7610, R232 ;  /* 0x00007610ffe87816 */ /* 0x000fe200000000e8 */
[----:B0-----:R-:W-:Y:S01]  /*64e0*/  IMAD.WIDE R14, R17, 0x2, R2 ;  /* 0x00000002110e7825 */ /* 0x001fe200078e0202 */
[----:B------:R-:W-:Y:S01]  /*64f0*/  PRMT R169, RZ, 0x7610, R169 ;  /* 0x00007610ffa97816 */ /* 0x000fe200000000a9 */
[----:B------:R-:W4:Y:S02]  /*6500*/  LDL.LU R27, [R1+0x218] ;  /* 0x00021800011b7983 */ /* 0x000f240000300800 */
[----:B------:R-:W-:-:S02]  /*6510*/  IMAD.WIDE R10, R8, 0x2, R2 ;  /* 0x00000002080a7825 */ /* 0x000fc400078e0202 */
[----:B------:R-:W0:Y:S02]  /*6520*/  LDC R8, c[0x0][0x238] ;  /* 0x00008e00ff087b82 */ /* 0x000e240000000800 */
[----:B------:R-:W2:Y:S01]  /*6530*/  @P2 LDG.E.U16 R234, desc[UR14][R14.64] ;  /* 0x0000000e0eea2981 */ /* 0x000ea2000c1e1500 */
[----:B------:R-:W-:-:S03]  /*6540*/  IMAD.WIDE R18, R18, 0x2, R2 ;  /* 0x0000000212127825 */ /* 0x000fc600078e0202 */
[----:B------:R-:W2:Y:S04]  /*6550*/  @P1 LDG.E.U16 R232, desc[UR14][R12.64] ;  /* 0x0000000e0ce81981 */ /* 0x000ea8000c1e1500 */
[----:B------:R-:W2:Y:S01]  /*6560*/  @P4 LDG.E.U16 R163, desc[UR14][R18.64] ;  /* 0x0000000e12a34981 */ /* 0x000ea2000c1e1500 */
[----:B------:R-:W-:Y:S01]  /*6570*/  IMAD.WIDE R16, R16, 0x2, R2 ;  /* 0x0000000210107825 */ /* 0x000fe200078e0202 */
[----:B------:R-:W-:Y:S02]  /*6580*/  PRMT R156, RZ, 0x7610, R156 ;  /* 0x00007610ff9c7816 */ /* 0x000fe4000000009c */
[----:B------:R-:W-:Y:S01]  /*6590*/  PRMT R230, RZ, 0x7610, R230 ;  /* 0x00007610ffe67816 */ /* 0x000fe200000000e6 */
[----:B-1----:R-:W-:Y:S01]  /*65a0*/  IMAD R24, R24, 0xc, RZ ;  /* 0x0000000c18187824 */ /* 0x002fe200078e02ff */
[----:B------:R1:W2:Y:S01]  /*65b0*/  @P3 LDG.E.U16 R160, desc[UR14][R16.64] ;  /* 0x0000000e10a03981 */ /* 0x0002a2000c1e1500 */
[----:B------:R-:W-:Y:S01]  /*65c0*/  IMAD R25, R25, 0xb, RZ ;  /* 0x0000000b19197824 */ /* 0x000fe200078e02ff */
[----:B------:R-:W-:-:S02]  /*65d0*/  PRMT R221, RZ, 0x7610, R221 ;  /* 0x00007610ffdd7816 */ /* 0x000fc400000000dd */
[----:B------:R-:W-:Y:S01]  /*65e0*/  PRMT R159, RZ, 0x7610, R159 ;  /* 0x00007610ff9f7816 */ /* 0x000fe2000000009f */
[----:B------:R-:W2:Y:S01]  /*65f0*/  LDL.LU R236, [R1+0x3bc] ;  /* 0x0003bc0001ec7983 */ /* 0x000ea20000300800 */
[----:B0-----:R-:W-:Y:S01]  /*6600*/  IMAD R8, R8, 0xe, RZ ;  /* 0x0000000e08087824 */ /* 0x001fe200078e02ff */
[C---:B------:R-:W-:Y:S01]  /*6610*/  ISETP.GT.AND P3, PT, R0.reuse, 0xd, PT ;  /* 0x0000000d0000780c */ /* 0x040fe20003f64270 */
[--C-:B-1----:R-:W-:Y:S01]  /*6620*/  IMAD.WIDE R16, R9, 0x2, R2.reuse ;  /* 0x0000000209107825 */ /* 0x102fe200078e0202 */
[C---:B------:R-:W-:Y:S01]  /*6630*/  ISETP.GT.AND P1, PT, R0.reuse, 0xb, PT ;  /* 0x0000000b0000780c */ /* 0x040fe20003f24270 */
[----:B------:R-:W0:Y:S01]  /*6640*/  LDC R9, c[0x0][0x238] ;  /* 0x00008e00ff097b82 */ /* 0x000e220000000800 */
[----:B------:R-:W-:Y:S01]  /*6650*/  ISETP.GT.AND P4, PT, R0, 0xe, PT ;  /* 0x0000000e0000780c */ /* 0x000fe20003f84270 */
[----:B------:R-:W-:Y:S01]  /*6660*/  IMAD.WIDE R18, R8, 0x2, R2 ;  /* 0x0000000208127825 */ /* 0x000fe200078e0202 */
[----:B------:R-:W-:Y:S02]  /*6670*/  ISETP.GT.AND P2, PT, R0, 0xc, PT ;  /* 0x0000000c0000780c */ /* 0x000fe40003f44270 */
[----:B------:R-:W-:Y:S01]  /*6680*/  PRMT R166, RZ, 0x7610, R166 ;  /* 0x00007610ffa67816 */ /* 0x000fe200000000a6 */
[----:B------:R-:W-:Y:S01]  /*6690*/  IMAD.WIDE R14, R24, 0x2, R2 ;  /* 0x00000002180e7825 */ /* 0x000fe200078e0202 */
[----:B------:R-:W-:Y:S01]  /*66a0*/  ISETP.GT.AND P0, PT, R0, 0xa, PT ;  /* 0x0000000a0000780c */ /* 0x000fe20003f04270 */
[----:B------:R-:W1:Y:S01]  /*66b0*/  LDC R8, c[0x0][0x238] ;  /* 0x00008e00ff087b82 */ /* 0x000e620000000800 */
[----:B------:R-:W-:Y:S01]  /*66c0*/  PRMT R233, RZ, 0x7610, R233 ;  /* 0x00007610ffe97816 */ /* 0x000fe200000000e9 */
[----:B------:R1:W2:Y:S01]  /*66d0*/  @P3 LDG.E.U16 R226, desc[UR14][R16.64] ;  /* 0x0000000e10e23981 */ /* 0x0002a2000c1e1500 */
[----:B------:R-:W-:-:S03]  /*66e0*/  IMAD.WIDE R12, R25, 0x2, R2 ;  /* 0x00000002190c7825 */ /* 0x000fc600078e0202 */
[----:B------:R-:W2:Y:S02]  /*66f0*/  @P4 LDG.E.U16 R230, desc[UR14][R18.64] ;  /* 0x0000000e12e64981 */ /* 0x000ea4000c1e1500 */
[----:B------:R-:W0:Y:S02]  /*6700*/  LDC R24, c[0x0][0x238] ;  /* 0x00008e00ff187b82 */ /* 0x000e240000000800 */
[----:B------:R-:W2:Y:S04]  /*6710*/  @P2 LDG.E.U16 R221, desc[UR14][R14.64] ;  /* 0x0000000e0edd2981 */ /* 0x000ea8000c1e1500 */
[----:B------:R-:W2:Y:S01]  /*6720*/  @P0 LDG.E.U16 R166, desc[UR14][R10.64] ;  /* 0x0000000e0aa60981 */ /* 0x000ea2000c1e1500 */
[----:B------:R-:W-:Y:S01]  /*6730*/  PRMT R167, RZ, 0x7610, R167 ;  /* 0x00007610ffa77816 */ /* 0x000fe200000000a7 */
[----:B------:R-:W0:Y:S01]  /*6740*/  LDC R25, c[0x0][0x238] ;  /* 0x00008e00ff197b82 */ /* 0x000e220000000800 */
[----:B------:R-:W-:Y:S01]  /*6750*/  PRMT R222, RZ, 0x7610, R222 ;  /* 0x00007610ffde7816 */ /* 0x000fe200000000de */
[----:B------:R0:W2:Y:S01]  /*6760*/  @P1 LDG.E.U16 R169, desc[UR14][R12.64] ;  /* 0x0000000e0ca91981 */ /* 0x0000a2000c1e1500 */
[----:B------:R-:W-:-:S02]  /*6770*/  PRMT R231, RZ, 0x7610, R231 ;  /* 0x00007610ffe77816 */ /* 0x000fc400000000e7 */
[----:B------:R-:W-:Y:S02]  /*6780*/  PRMT R217, RZ, 0x7610, R217 ;  /* 0x00007610ffd97816 */ /* 0x000fe400000000d9 */
[----:B------:R-:W-:Y:S01]  /*6790*/  PRMT R152, RZ, 0x7610, R152 ;  /* 0x00007610ff987816 */ /* 0x000fe20000000098 */
[----:B-1----:R-:W-:Y:S01]  /*67a0*/  IMAD R8, R8, 0x12, RZ ;  /* 0x0000001208087824 */ /* 0x002fe200078e02ff */
[----:B------:R-:W-:Y:S02]  /*67b0*/  PRMT R227, RZ, 0x7610, R227 ;  /* 0x00007610ffe37816 */ /* 0x000fe400000000e3 */
[----:B------:R-:W-:Y:S01]  /*67c0*/  PRMT R155, RZ, 0x7610, R155 ;  /* 0x00007610ff9b7816 */ /* 0x000fe2000000009b */
[----:B------:R-:W-:Y:S01]  /*67d0*/  IMAD.WIDE R16, R8, 0x2, R2 ;  /* 0x0000000208107825 */ /* 0x000fe200078e0202 */
[----:B------:R-:W-:Y:S01]  /*67e0*/  PRMT R165, RZ, 0x7610, R165 ;  /* 0x00007610ffa57816 */ /* 0x000fe200000000a5 */
[----:B------:R-:W1:Y:S01]  /*67f0*/  LDC R8, c[0x0][0x238] ;  /* 0x00008e00ff087b82 */ /* 0x000e620000000800 */
[----:B------:R-:W-:Y:S01]  /*6800*/  ISETP.GT.AND P3, PT, R0, 0x10, PT ;  /* 0x000000100000780c */ /* 0x000fe20003f64270 */
[----:B0-----:R-:W-:Y:S01]  /*6810*/  IMAD.SHL.U32 R24, R24, 0x10, RZ ;  /* 0x0000001018187824 */ /* 0x001fe200078e00ff */
[----:B------:R-:W-:-:S02]  /*6820*/  PRMT R161, RZ, 0x7610, R161 ;  /* 0x00007610ffa17816 */ /* 0x000fc400000000a1 */
[----:B------:R-:W-:Y:S01]  /*6830*/  PRMT R225, RZ, 0x7610, R225 ;  /* 0x00007610ffe17816 */ /* 0x000fe200000000e1 */
[----:B------:R-:W-:Y:S01]  /*6840*/  IMAD.WIDE R12, R24, 0x2, R2 ;  /* 0x00000002180c7825 */ /* 0x000fe200078e0202 */
[----:B------:R-:W-:Y:S01]  /*6850*/  ISETP.GT.AND P4, PT, R0, 0x11, PT ;  /* 0x000000110000780c */ /* 0x000fe20003f84270 */
[----:B------:R-:W0:Y:S01]  /*6860*/  LDC R24, c[0x0][0x238] ;  /* 0x00008e00ff187b82 */ /* 0x000e220000000800 */
[----:B------:R-:W-:Y:S02]  /*6870*/  PRMT R219, RZ, 0x7610, R219 ;  /* 0x00007610ffdb7816 */ /* 0x000fe400000000db */
[----:B------:R-:W-:Y:S02]  /*6880*/  PRMT R229, RZ, 0x7610, R229 ;  /* 0x00007610ffe57816 */ /* 0x000fe400000000e5 */
[----:B------:R-:W-:Y:S01]  /*6890*/  PRMT R157, RZ, 0x7610, R157 ;  /* 0x00007610ff9d7816 */ /* 0x000fe2000000009d */
[----:B------:R1:W2:Y:S01]  /*68a0*/  @P3 LDG.E.U16 R156, desc[UR14][R12.64] ;  /* 0x0000000e0c9c3981 */ /* 0x0002a2000c1e1500 */
[----:B------:R-:W-:-:S02]  /*68b0*/  PRMT R153, RZ, 0x7610, R153 ;  /* 0x00007610ff997816 */ /* 0x000fc40000000099 */
[----:B------:R-:W-:Y:S02]  /*68c0*/  PRMT R162, RZ, 0x7610, R162 ;  /* 0x00007610ffa27816 */ /* 0x000fe400000000a2 */
[----:B------:R-:W-:Y:S02]  /*68d0*/  PRMT R213, RZ, 0x7610, R213 ;  /* 0x00007610ffd57816 */ /* 0x000fe400000000d5 */
[----:B------:R-:W-:Y:S02]  /*68e0*/  PRMT R20, RZ, 0x7610, R20 ;  /* 0x00007610ff147816 */ /* 0x000fe40000000014 */
[----:B------:R-:W-:Y:S01]  /*68f0*/  PRMT R203, RZ, 0x7610, R203 ;  /* 0x00007610ffcb7816 */ /* 0x000fe200000000cb */
[----:B-1----:R-:W-:Y:S01]  /*6900*/  IMAD R8, R8, 0x14, RZ ;  /* 0x0000001408087824 */ /* 0x002fe200078e02ff */
[----:B------:R-:W-:Y:S02]  /*6910*/  ISETP.GT.AND P5, PT, R0, 0x12, PT ;  /* 0x000000120000780c */ /* 0x000fe40003fa4270 */
[----:B------:R-:W-:Y:S01]  /*6920*/  PRMT R164, RZ, 0x7610, R164 ;  /* 0x00007610ffa47816 */ /* 0x000fe200000000a4 */
[----:B------:R-:W-:Y:S01]  /*6930*/  IMAD.WIDE R12, R8, 0x2, R2 ;  /* 0x00000002080c7825 */ /* 0x000fe200078e0202 */
[----:B------:R-:W-:Y:S01]  /*6940*/  PRMT R214, RZ, 0x7610, R214 ;  /* 0x00007610ffd67816 */ /* 0x000fe200000000d6 */
[----:B------:R-:W1:Y:S01]  /*6950*/  LDC R8, c[0x0][0x238] ;  /* 0x00008e00ff087b82 */ /* 0x000e620000000800 */
[----:B------:R-:W-:Y:S01]  /*6960*/  PRMT R21, RZ, 0x7610, R21 ;  /* 0x00007610ff157816 */ /* 0x000fe20000000015 */
[----:B------:R-:W-:Y:S01]  /*6970*/  IMAD R9, R9, 0x11, RZ ;  /* 0x0000001109097824 */ /* 0x000fe200078e02ff */
[----:B------:R-:W-:-:S02]  /*6980*/  PRMT R220, RZ, 0x7610, R220 ;  /* 0x00007610ffdc7816 */ /* 0x000fc400000000dc */
[----:B------:R-:W-:Y:S01]  /*6990*/  PRMT R224, RZ, 0x7610, R224 ;  /* 0x00007610ffe07816 */ /* 0x000fe200000000e0 */
[----:B------:R-:W-:Y:S01]  /*69a0*/  IMAD.WIDE R14, R9, 0x2, R2 ;  /* 0x00000002090e7825 */ /* 0x000fe200078e0202 */
[----:B------:R-:W-:Y:S01]  /*69b0*/  PRMT R23, RZ, 0x7610, R23 ;  /* 0x00007610ff177816 */ /* 0x000fe20000000017 */
[----:B------:R-:W1:Y:S01]  /*69c0*/  LDC R9, c[0x0][0x238] ;  /* 0x00008e00ff097b82 */ /* 0x000e620000000800 */
[C---:B------:R-:W-:Y:S01]  /*69d0*/  ISETP.GT.AND P2, PT, R0.reuse, 0xf, PT ;  /* 0x0000000f0000780c */ /* 0x040fe20003f44270 */
[----:B------:R-:W-:Y:S01]  /*69e0*/  IMAD R25, R25, 0xf, RZ ;  /* 0x0000000f19197824 */ /* 0x000fe200078e02ff */
[----:B------:R1:W2:Y:S01]  /*69f0*/  @P4 LDG.E.U16 R159, desc[UR14][R14.64] ;  /* 0x0000000e0e9f4981 */ /* 0x0002a2000c1e1500 */
[----:B------:R-:W-:Y:S01]  /*6a00*/  ISETP.GT.AND P1, PT, R0, 0x13, PT ;  /* 0x000000130000780c */ /* 0x000fe20003f24270 */
[----:B0-----:R-:W-:Y:S01]  /*6a10*/  IMAD R24, R24, 0x15, RZ ;  /* 0x0000001518187824 */ /* 0x001fe200078e02ff */
[----:B------:R-:W-:Y:S01]  /*6a20*/  ISETP.GT.AND P0, PT, R0, 0x14, PT ;  /* 0x000000140000780c */ /* 0x000fe20003f04270 */
[----:B------:R-:W2:Y:S01]  /*6a30*/  @P5 LDG.E.U16 R164, desc[UR14][R16.64] ;  /* 0x0000000e10a45981 */ /* 0x000ea2000c1e1500 */
[----:B------:R-:W-:-:S02]  /*6a40*/  PRMT R158, RZ, 0x7610, R158 ;  /* 0x00007610ff9e7816 */ /* 0x000fc4000000009e */
[----:B------:R-:W-:Y:S02]  /*6a50*/  PRMT R195, RZ, 0x7610, R195 ;  /* 0x00007610ffc37816 */ /* 0x000fe400000000c3 */
[----:B------:R-:W-:Y:S02]  /*6a60*/  PRMT R207, RZ, 0x7610, R207 ;  /* 0x00007610ffcf7816 */ /* 0x000fe400000000cf */
[----:B------:R-:W-:Y:S02]  /*6a70*/  PRMT R216, RZ, 0x7610, R216 ;  /* 0x00007610ffd87816 */ /* 0x000fe400000000d8 */
[----:B------:R-:W-:Y:S01]  /*6a80*/  PRMT R218, RZ, 0x7610, R218 ;  /* 0x00007610ffda7816 */ /* 0x000fe200000000da */
[----:B-1----:R-:W-:Y:S01]  /*6a90*/  IMAD R8, R8, 0x17, RZ ;  /* 0x0000001708087824 */ /* 0x002fe200078e02ff */
[----:B------:R-:W-:Y:S01]  /*6aa0*/  PRMT R154, RZ, 0x7610, R154 ;  /* 0x00007610ff9a7816 */ /* 0x000fe2000000009a */
[--C-:B------:R-:W-:Y:S01]  /*6ab0*/  IMAD.WIDE R10, R25, 0x2, R2.reuse ;  /* 0x00000002190a7825 */ /* 0x100fe200078e0202 */
[----:B------:R-:W2:Y:S03]  /*6ac0*/  @P0 LDG.E.U16 R217, desc[UR14][R12.64] ;  /* 0x0000000e0cd90981 */ /* 0x000ea6000c1e1500 */
[----:B------:R-:W-:Y:S01]  /*6ad0*/  IMAD.WIDE R14, R8, 0x2, R2 ;  /* 0x00000002080e7825 */ /* 0x000fe200078e0202 */
[----:B------:R0:W2:Y:S01]  /*6ae0*/  @P2 LDG.E.U16 R233, desc[UR14][R10.64] ;  /* 0x0000000e0ae92981 */ /* 0x0000a2000c1e1500 */
[----:B------:R-:W1:Y:S02]  /*6af0*/  LDC R8, c[0x0][0x238] ;  /* 0x00008e00ff087b82 */ /* 0x000e640000000800 */
[----:B------:R-:W-:Y:S01]  /*6b00*/  IMAD R9, R9, 0x13, RZ ;  /* 0x0000001309097824 */ /* 0x000fe200078e02ff */
[----:B------:R-:W-:-:S02]  /*6b10*/  ISETP.GT.AND P2, PT, R0, 0x15, PT ;  /* 0x000000150000780c */ /* 0x000fc40003f44270 */
[----:B------:R-:W-:Y:S02]  /*6b20*/  PRMT R189, RZ, 0x7610, R189 ;  /* 0x00007610ffbd7816 */ /* 0x000fe400000000bd */
[----:B------:R-:W-:Y:S02]  /*6b30*/  PRMT R200, RZ, 0x7610, R200 ;  /* 0x00007610ffc87816 */ /* 0x000fe400000000c8 */
[----:B------:R-:W-:Y:S01]  /*6b40*/  PRMT R212, RZ, 0x7610, R212 ;  /* 0x00007610ffd47816 */ /* 0x000fe200000000d4 */
[----:B0-----:R-:W-:Y:S01]  /*6b50*/  IMAD.WIDE R10, R9, 0x2, R2 ;  /* 0x00000002090a7825 */ /* 0x001fe200078e0202 */
[C---:B------:R-:W-:Y:S01]  /*6b60*/  ISETP.GT.AND P3, PT, R0.reuse, 0x16, PT ;  /* 0x000000160000780c */ /* 0x040fe20003f64270 */
[----:B------:R-:W0:Y:S01]  /*6b70*/  LDC R9, c[0x0][0x238] ;  /* 0x00008e00ff097b82 */ /* 0x000e220000000800 */
[----:B------:R-:W-:Y:S02]  /*6b80*/  ISETP.GT.AND P4, PT, R0, 0x19, PT ;  /* 0x000000190000780c */ /* 0x000fe40003f84270 */
[----:B------:R-:W-:Y:S01]  /*6b90*/  PRMT R215, RZ, 0x7610, R215 ;  /* 0x00007610ffd77816 */ /* 0x000fe200000000d7 */
[----:B------:R3:W2:Y:S01]  /*6ba0*/  @P1 LDG.E.U16 R167, desc[UR14][R10.64] ;  /* 0x0000000e0aa71981 */ /* 0x0006a2000c1e1500 */
[----:B------:R-:W-:-:S02]  /*6bb0*/  PRMT R17, RZ, 0x7610, R17 ;  /* 0x00007610ff117816 */ /* 0x000fc40000000011 */
[----:B------:R-:W-:Y:S02]  /*6bc0*/  PRMT R16, RZ, 0x7610, R16 ;  /* 0x00007610ff107816 */ /* 0x000fe40000000010 */
[----:B------:R-:W-:Y:S02]  /*6bd0*/  PRMT R22, RZ, 0x7610, R22 ;  /* 0x00007610ff167816 */ /* 0x000fe40000000016 */
[----:B------:R-:W-:Y:S01]  /*6be0*/  PRMT R184, RZ, 0x7610, R184 ;  /* 0x00007610ffb87816 */ /* 0x000fe200000000b8 */
[----:B-1----:R-:W-:Y:S01]  /*6bf0*/  IMAD R8, R8, 0x18, RZ ;  /* 0x0000001808087824 */ /* 0x002fe200078e02ff */
[----:B------:R-:W-:Y:S01]  /*6c00*/  PRMT R19, RZ, 0x7610, R19 ;  /* 0x00007610ff137816 */ /* 0x000fe20000000013 */
[----:B---3--:R-:W-:Y:S01]  /*6c10*/  IMAD.WIDE R10, R24, 0x2, R2 ;  /* 0x00000002180a7825 */ /* 0x008fe200078e0202 */
[----:B------:R-:W-:Y:S01]  /*6c20*/  ISETP.GT.AND P1, PT, R0, 0x17, PT ;  /* 0x000000170000780c */ /* 0x000fe20003f24270 */
[----:B------:R-:W1:Y:S01]  /*6c30*/  LDC R24, c[0x0][0x238] ;  /* 0x00008e00ff187b82 */ /* 0x000e620000000800 */
[----:B------:R-:W-:-:S02]  /*6c40*/  PRMT R18, RZ, 0x7610, R18 ;  /* 0x00007610ff127816 */ /* 0x000fc40000000012 */
[----:B------:R-:W-:Y:S01]  /*6c50*/  PRMT R194, RZ, 0x7610, R194 ;  /* 0x00007610ffc27816 */ /* 0x000fe200000000c2 */
[----:B------:R3:W2:Y:S01]  /*6c60*/  @P2 LDG.E.U16 R222, desc[UR14][R10.64] ;  /* 0x0000000e0ade2981 */ /* 0x0006a2000c1e1500 */
[----:B------:R-:W4:Y:S07]  /*6c70*/  S2R R151, SR_TID.X ;  /* 0x0000000000977919 */ /* 0x000f2e0000002100 */
[----:B------:R4:W2:Y:S01]  /*6c80*/  @P1 LDG.E.U16 R231, desc[UR14][R14.64] ;  /* 0x0000000e0ee71981 */ /* 0x0008a2000c1e1500 */
[----:B---3--:R-:W-:-:S02]  /*6c90*/  IMAD.WIDE R10, R8, 0x2, R2 ;  /* 0x00000002080a7825 */ /* 0x008fc400078e0202 */
[----:B------:R-:W3:Y:S01]  /*6ca0*/  LDC R8, c[0x0][0x238] ;  /* 0x00008e00ff087b82 */ /* 0x000ee20000000800 */
[----:B------:R-:W-:Y:S01]  /*6cb0*/  ISETP.GT.AND P0, PT, R0, 0x18, PT ;  /* 0x000000180000780c */ /* 0x000fe20003f04270 */
[----:B0-----:R-:W-:Y:S01]  /*6cc0*/  IMAD R9, R9, 0x16, RZ ;  /* 0x0000001609097824 */ /* 0x001fe200078e02ff */
[----:B------:R-:W-:Y:S01]  /*6cd0*/  PRMT R206, RZ, 0x7610, R206 ;  /* 0x00007610ffce7816 */ /* 0x000fe200000000ce */
[----:B------:R-:W2:Y:S01]  /*6ce0*/  LDL R28, [R1+0x354] ;  /* 0x00035400011c7983 */ /* 0x000ea20000100800 */
[----:B------:R-:W-:-:S03]  /*6cf0*/  PRMT R211, RZ, 0x7610, R211 ;  /* 0x00007610ffd37816 */ /* 0x000fc600000000d3 */
[----:B------:R-:W2:Y:S04]  /*6d00*/  LDL R36, [R1+0x2b4] ;  /* 0x0002b40001247983 */ /* 0x000ea80000100800 */
[----:B------:R-:W2:Y:S04]  /*6d10*/  LDL R35, [R1+0x3b0] ;  /* 0x0003b00001237983 */ /* 0x000ea80000100800 */
[----:B------:R-:W2:Y:S04]  /*6d20*/  LDL R25, [R1+0x350] ;  /* 0x0003500001197983 */ /* 0x000ea80000100800 */
[----:B------:R-:W2:Y:S01]  /*6d30*/  LDL R34, [R1+0x20c] ;  /* 0x00020c0001227983 */ /* 0x000ea20000100800 */
[----:B---3--:R-:W-:-:S03]  /*6d40*/  IMAD R8, R8, 0x1a, RZ ;  /* 0x0000001a08087824 */ /* 0x008fc600078e02ff */
[----:B------:R0:W3:Y:S01]  /*6d50*/  @P0 LDG.E.U16 R152, desc[UR14][R10.64] ;  /* 0x0000000e0a980981 */ /* 0x0000e2000c1e1500 */
[----:B----4-:R-:W-:-:S03]  /*6d60*/  IMAD.WIDE R14, R8, 0x2, R2 ;  /* 0x00000002080e7825 */ /* 0x010fc600078e0202 */
[----:B------:R-:W4:Y:S01]  /*6d70*/  LDL R33, [R1+0x344] ;  /* 0x0003440001217983 */ /* 0x000f220000100800 */
[----:B------:R-:W1:Y:S01]  /*6d80*/  LDC R8, c[0x0][0x238] ;  /* 0x00008e00ff087b82 */ /* 0x000e620000000800 */
[----:B------:R-:W-:Y:S02]  /*6d90*/  IMAD.WIDE R12, R9, 0x2, R2 ;  /* 0x00000002090c7825 */ /* 0x000fe400078e0202 */
[----:B------:R-:W3:Y:S04]  /*6da0*/  LDL R32, [R1+0x2a4] ;  /* 0x0002a40001207983 */ /* 0x000ee80000100800 */
[----:B------:R0:W3:Y:S01]  /*6db0*/  @P3 LDG.E.U16 R227, desc[UR14][R12.64] ;  /* 0x0000000e0ce33981 */ /* 0x0000e2000c1e1500 */
[----:B------:R-:W0:Y:S01]  /*6dc0*/  LDC R9, c[0x0][0x238] ;  /* 0x00008e00ff097b82 */ /* 0x000e220000000800 */
[----:B-1----:R-:W-:-:S04]  /*6dd0*/  IMAD R8, R8, 0x1b, RZ ;  /* 0x0000001b08087824 */ /* 0x002fc800078e02ff */
[----:B0-----:R-:W-:-:S03]  /*6de0*/  IMAD.WIDE R10, R8, 0x2, R2 ;  /* 0x00000002080a7825 */ /* 0x001fc600078e0202 */
[----:B------:R-:W0:Y:S01]  /*6df0*/  LDC R8, c[0x0][0x238] ;  /* 0x00008e00ff087b82 */ /* 0x000e220000000800 */
[----:B------:R-:W-:-:S04]  /*6e00*/  IMAD R9, R9, 0x19, RZ ;  /* 0x0000001909097824 */ /* 0x000fc800078e02ff */
[----:B------:R-:W-:Y:S01]  /*6e10*/  IMAD.WIDE R12, R9, 0x2, R2 ;  /* 0x00000002090c7825 */ /* 0x000fe200078e0202 */
[C---:B------:R-:W-:Y:S02]  /*6e20*/  ISETP.GT.AND P1, PT, R0.reuse, 0x1b, PT ;  /* 0x0000001b0000780c */ /* 0x040fe40003f24270 */
[----:B------:R-:W1:Y:S02]  /*6e30*/  LDC R9, c[0x0][0x238] ;  /* 0x00008e00ff097b82 */ /* 0x000e640000000800 */
[----:B------:R0:W3:Y:S01]  /*6e40*/  @P4 LDG.E.U16 R155, desc[UR14][R12.64] ;  /* 0x0000000e0c9b4981 */ /* 0x0000e2000c1e1500 */
[----:B------:R-:W-:-:S08]  /*6e50*/  ISETP.GT.AND P2, PT, R0, 0x1a, PT ;  /* 0x0000001a0000780c */ /* 0x000fd00003f44270 */
[----:B------:R1:W3:Y:S01]  /*6e60*/  @P1 LDG.E.U16 R165, desc[UR14][R10.64] ;  /* 0x0000000e0aa51981 */ /* 0x0002e2000c1e1500 */
[----:B0-----:R-:W-:-:S04]  /*6e70*/  IMAD R8, R8, 0x1c, RZ ;  /* 0x0000001c08087824 */ /* 0x001fc800078e02ff */
[----:B------:R-:W3:Y:S01]  /*6e80*/  @P2 LDG.E.U16 R161, desc[UR14][R14.64] ;  /* 0x0000000e0ea12981 */ /* 0x000ee2000c1e1500 */
[----:B------:R-:W-:Y:S02]  /*6e90*/  IMAD.WIDE R12, R8, 0x2, R2 ;  /* 0x00000002080c7825 */ /* 0x000fe400078e0202 */
[----:B------:R-:W0:Y:S01]  /*6ea0*/  LDC R8, c[0x0][0x238] ;  /* 0x00008e00ff087b82 */ /* 0x000e220000000800 */
[----:B------:R-:W-:Y:S01]  /*6eb0*/  ISETP.GT.AND P2, PT, R0, 0x1e, PT ;  /* 0x0000001e0000780c */ /* 0x000fe20003f44270 */
[----:B0-----:R-:W-:-:S04]  /*6ec0*/  IMAD R8, R8, 0x1e, RZ ;  /* 0x0000001e08087824 */ /* 0x001fc800078e02ff */
[----:B-1----:R-:W-:Y:S02]  /*6ed0*/  IMAD.WIDE R10, R8, 0x2, R2 ;  /* 0x00000002080a7825 */ /* 0x002fe400078e0202 */
[----:B------:R-:W0:Y:S06]  /*6ee0*/  LDC R8, c[0x0][0x238] ;  /* 0x00008e00ff087b82 */ /* 0x000e2c0000000800 */
[----:B------:R1:W3:Y:S01]  /*6ef0*/  @P2 LDG.E.U16 R225, desc[UR14][R10.64] ;  /* 0x0000000e0ae12981 */ /* 0x0002e2000c1e1500 */
[----:B0-----:R-:W-:-:S04]  /*6f00*/  IMAD R8, R8, 0x1f, RZ ;  /* 0x0000001f08087824 */ /* 0x001fc800078e02ff */
[----:B-1----:R-:W-:Y:S02]  /*6f10*/  IMAD.WIDE R10, R8, 0x2, R2 ;  /* 0x00000002080a7825 */ /* 0x002fe400078e0202 */
[----:B------:R-:W0:Y:S01]  /*6f20*/  LDC R8, c[0x0][0x238] ;  /* 0x00008e00ff087b82 */ /* 0x000e220000000800 */
[----:B------:R-:W-:Y:S01]  /*6f30*/  ISETP.GT.AND P3, PT, R0, 0x1d, PT ;  /* 0x0000001d0000780c */ /* 0x000fe20003f64270 */
[----:B------:R-:W-:-:S04]  /*6f40*/  IMAD R9, R9, 0x1d, RZ ;  /* 0x0000001d09097824 */ /* 0x000fc800078e02ff */
[----:B------:R-:W-:Y:S01]  /*6f50*/  IMAD.WIDE R14, R9, 0x2, R2 ;  /* 0x00000002090e7825 */ /* 0x000fe200078e0202 */
[----:B------:R-:W-:Y:S01]  /*6f60*/  ISETP.GT.AND P1, PT, R0, 0x1f, PT ;  /* 0x0000001f0000780c */ /* 0x000fe20003f24270 */
[----:B------:R-:W1:Y:S06]  /*6f70*/  LDC R9, c[0x0][0x238] ;  /* 0x00008e00ff097b82 */ /* 0x000e6c0000000800 */
[----:B------:R0:W3:Y:S06]  /*6f80*/  @P3 LDG.E.U16 R219, desc[UR14][R14.64] ;  /* 0x0000000e0edb3981 */ /* 0x0000ec000c1e1500 */
[----:B------:R2:W3:Y:S01]  /*6f90*/  @P1 LDG.E.U16 R229, desc[UR14][R10.64] ;  /* 0x0000000e0ae51981 */ /* 0x0004e2000c1e1500 */
[----:B0-----:R-:W-:-:S04]  /*6fa0*/  IMAD R8, R8, 0x21, RZ ;  /* 0x0000002108087824 */ /* 0x001fc800078e02ff */
[----:B------:R-:W-:Y:S02]  /*6fb0*/  IMAD.WIDE R14, R8, 0x2, R2 ;  /* 0x00000002080e7825 */ /* 0x000fe400078e0202 */
[----:B------:R-:W0:Y:S01]  /*6fc0*/  LDC R8, c[0x0][0x238] ;  /* 0x00008e00ff087b82 */ /* 0x000e220000000800 */
[----:B------:R-:W-:Y:S01]  /*6fd0*/  ISETP.GT.AND P4, PT, R0, 0x22, PT ;  /* 0x000000220000780c */ /* 0x000fe20003f84270 */
[----:B0-----:R-:W-:-:S04]  /*6fe0*/  IMAD R8, R8, 0x22, RZ ;  /* 0x0000002208087824 */ /* 0x001fc800078e02ff */
[----:B--2---:R-:W-:Y:S02]  /*6ff0*/  IMAD.WIDE R10, R8, 0x2, R2 ;  /* 0x00000002080a7825 */ /* 0x004fe400078e0202 */
[----:B------:R-:W0:Y:S06]  /*7000*/  LDC R8, c[0x0][0x238] ;  /* 0x00008e00ff087b82 */ /* 0x000e2c0000000800 */
[----:B------:R2:W3:Y:S01]  /*7010*/  @P4 LDG.E.U16 R157, desc[UR14][R10.64] ;  /* 0x0000000e0a9d4981 */ /* 0x0004e2000c1e1500 */
[C---:B------:R-:W-:Y:S02]  /*7020*/  ISETP.GT.AND P2, PT, R0.reuse, 0x21, PT ;  /* 0x000000210000780c */ /* 0x040fe40003f44270 */
[----:B------:R-:W-:-:S11]  /*7030*/  ISETP.GT.AND P0, PT, R0, 0x1c, PT ;  /* 0x0000001c0000780c */ /* 0x000fd60003f04270 */
[----:B------:R-:W3:Y:S01]  /*7040*/  @P2 LDG.E.U16 R153, desc[UR14][R14.64] ;  /* 0x0000000e0e992981 */ /* 0x000ee2000c1e1500 */
[----:B0-----:R-:W-:Y:S01]  /*7050*/  IMAD R8, R8, 0x23, RZ ;  /* 0x0000002308087824 */ /* 0x001fe200078e02ff */
[----:B------:R-:W-:Y:S01]  /*7060*/  ISETP.GT.AND P3, PT, R0, 0x20, PT ;  /* 0x000000200000780c */ /* 0x000fe20003f64270 */
[----:B------:R-:W-:Y:S01]  /*7070*/  IMAD.SHL.U32 R24, R24, 0x20, RZ ;  /* 0x0000002018187824 */ /* 0x000fe200078e00ff */
[----:B------:R-:W3:Y:S01]  /*7080*/  @P0 LDG.E.U16 R213, desc[UR14][R12.64] ;  /* 0x0000000e0cd50981 */ /* 0x000ee2000c1e1500 */
[----:B--2---:R-:W-:Y:S02]  /*7090*/  IMAD.WIDE R10, R8, 0x2, R2 ;  /* 0x00000002080a7825 */ /* 0x004fe400078e0202 */
[----:B------:R-:W0:Y:S01]  /*70a0*/  LDC R8, c[0x0][0x238] ;  /* 0x00008e00ff087b82 */ /* 0x000e220000000800 */
[----:B------:R-:W-:-:S13]  /*70b0*/  ISETP.GT.AND P2, PT, R0, 0x23, PT ;  /* 0x000000230000780c */ /* 0x000fda0003f44270 */
[----:B------:R2:W3:Y:S01]  /*70c0*/  @P2 LDG.E.U16 R162, desc[UR14][R10.64] ;  /* 0x0000000e0aa22981 */ /* 0x0004e2000c1e1500 */
[----:B0-----:R-:W-:-:S04]  /*70d0*/  IMAD R8, R8, 0x24, RZ ;  /* 0x0000002408087824 */ /* 0x001fc800078e02ff */
[--C-:B--2---:R-:W-:Y:S02]  /*70e0*/  IMAD.WIDE R10, R8, 0x2, R2.reuse ;  /* 0x00000002080a7825 */ /* 0x104fe400078e0202 */
[----:B------:R-:W0:Y:S02]  /*70f0*/  LDC R8, c[0x0][0x238] ;  /* 0x00008e00ff087b82 */ /* 0x000e240000000800 */
[----:B------:R-:W-:Y:S01]  /*7100*/  IMAD.WIDE R12, R24, 0x2, R2 ;  /* 0x00000002180c7825 */ /* 0x000fe200078e0202 */
[C---:B------:R-:W-:Y:S01]  /*7110*/  ISETP.GT.AND P0, PT, R0.reuse, RZ, PT ;  /* 0x000000ff0000720c */ /* 0x040fe20003f04270 */
[----:B------:R-:W2:Y:S04]  /*7120*/  LDL R24, [R1+0x2a8] ;  /* 0x0002a80001187983 */ /* 0x000ea80000100800 */
[----:B------:R-:W3:Y:S01]  /*7130*/  @P3 LDG.E.U16 R20, desc[UR14][R12.64] ;  /* 0x0000000e0c143981 */ /* 0x000ee2000c1e1500 */
[----:B------:R-:W-:-:S07]  /*7140*/  ISETP.GT.AND P3, PT, R0, 0x24, PT ;  /* 0x000000240000780c */ /* 0x000fce0003f64270 */
[----:B------:R-:W3:Y:S06]  /*7150*/  @P0 LDG.E.U16 R17, desc[UR14][R2.64] ;  /* 0x0000000e02110981 */ /* 0x000eec000c1e1500 */
[----:B------:R1:W3:Y:S01]  /*7160*/  @P3 LDG.E.U16 R203, desc[UR14][R10.64] ;  /* 0x0000000e0acb3981 */ /* 0x0002e2000c1e1500 */
[----:B0-----:R-:W-:-:S04]  /*7170*/  IMAD R8, R8, 0x25, RZ ;  /* 0x0000002508087824 */ /* 0x001fc800078e02ff */
[----:B-1----:R-:W-:Y:S02]  /*7180*/  IMAD.WIDE R10, R8, 0x2, R2 ;  /* 0x00000002080a7825 */ /* 0x002fe400078e0202 */
[----:B------:R-:W0:Y:S01]  /*7190*/  LDC R8, c[0x0][0x238] ;  /* 0x00008e00ff087b82 */ /* 0x000e220000000800 */
[C---:B------:R-:W-:Y:S02]  /*71a0*/  ISETP.GT.AND P0, PT, R0.reuse, 0x25, PT ;  /* 0x000000250000780c */ /* 0x040fe40003f04270 */
[----:B------:R-:W-:-:S11]  /*71b0*/  ISETP.GT.AND P1, PT, R0, 0x1, PT ;  /* 0x000000010000780c */ /* 0x000fd60003f24270 */
[----:B------:R1:W3:Y:S01]  /*71c0*/  @P0 LDG.E.U16 R214, desc[UR14][R10.64] ;  /* 0x0000000e0ad60981 */ /* 0x0002e2000c1e1500 */
[----:B0-----:R-:W-:-:S04]  /*71d0*/  IMAD R8, R8, 0x26, RZ ;  /* 0x0000002608087824 */ /* 0x001fc800078e02ff */
[--C-:B-1----:R-:W-:Y:S02]  /*71e0*/  IMAD.WIDE R10, R8, 0x2, R2.reuse ;  /* 0x00000002080a7825 */ /* 0x102fe400078e0202 */
[----:B------:R-:W0:Y:S02]  /*71f0*/  LDC R8, c[0x0][0x238] ;  /* 0x00008e00ff087b82 */ /* 0x000e240000000800 */
[----:B------:R-:W-:-:S05]  /*7200*/  IMAD.WIDE R12, R9, 0x2, R2 ;  /* 0x00000002090c7825 */ /* 0x000fca00078e0202 */
[----:B------:R-:W3:Y:S01]  /*7210*/  @P1 LDG.E.U16 R21, desc[UR14][R12.64] ;  /* 0x0000000e0c151981 */ /* 0x000ee2000c1e1500 */
[----:B------:R-:W-:-:S13]  /*7220*/  ISETP.GT.AND P1, PT, R0, 0x26, PT ;  /* 0x000000260000780c */ /* 0x000fda0003f24270 */
[----:B------:R1:W3:Y:S01]  /*7230*/  @P1 LDG.E.U16 R220, desc[UR14][R10.64] ;  /* 0x0000000e0adc1981 */ /* 0x0002e2000c1e1500 */
[----:B0-----:R-:W-:-:S04]  /*7240*/  IMAD R8, R8, 0x27, RZ ;  /* 0x0000002708087824 */ /* 0x001fc800078e02ff */
[----:B-1----:R-:W-:Y:S02]  /*7250*/  IMAD.WIDE R10, R8, 0x2, R2 ;  /* 0x00000002080a7825 */ /* 0x002fe400078e0202 */
[----:B------:R-:W0:Y:S01]  /*7260*/  LDC R8, c[0x0][0x238] ;  /* 0x00008e00ff087b82 */ /* 0x000e220000000800 */
        /* <DEDUP_REMOVED lines=20> */
[----:B------:R-:W-:Y:S02]  /*73b0*/  ISETP.GT.AND P0, PT, R0, 0x30, PT ;  /* 0x000000300000780c */ /* 0x000fe40003f04270 */
[----:B------:R-:W-:-:S11]  /*73c0*/  PRMT R13, RZ, 0x7610, R13 ;  /* 0x00007610ff0d7816 */ /* 0x000fd6000000000d */
        /* <DEDUP_REMOVED lines=102> */
[----:B-1----:R-:W-:Y:S02]  /*7a30*/  IMAD.WIDE R10, R8, 0x2, R2 ;  /* 0x00000002080a7825 */ /* 0x002fe400078e0202 */
[----:B------:R-:W4:Y:S04]  /*7a40*/  LDL R8, [R1+0x2b8] ;  /* 0x0002b80001087983 */ /* 0x000f280000100800 */
[----:B------:R0:W3:Y:S01]  /*7a50*/  @P0 LDG.E.U16 R211, desc[UR14][R10.64] ;  /* 0x0000000e0ad30981 */ /* 0x0000e2000c1e1500 */
[----:B------:R-:W-:Y:S01]  /*7a60*/  BAR.SYNC.DEFER_BLOCKING 0x0 ;  /* 0x0000000000007b1d */ /* 0x000fe20000010000 */
[----:B------:R-:W-:-:S05]  /*7a70*/  LOP3.LUT R30, R151, 0x3f, RZ, 0xc0, !PT ;  /* 0x0000003f971e7812 */ /* 0x000fca00078ec0ff */
[----:B------:R1:W-:Y:S01]  /*7a80*/  STL [R1+0x3d0], R2 ;  /* 0x0003d00201007387 */ /* 0x0003e20000100800 */
[----:B------:R-:W-:-:S03]  /*7a90*/  ISETP.GE.AND P0, PT, R30, R0, PT ;  /* 0x000000001e00720c */ /* 0x000fc60003f06270 */
[----:B-1----:R-:W2:Y:S04]  /*7aa0*/  LDL.LU R2, [R1+0x3b8] ;  /* 0x0003b80001027983 */ /* 0x002ea80000300800 */
[----:B------:R1:W-:Y:S04]  /*7ab0*/  STL [R1+0x3cc], R3 ;  /* 0x0003cc0301007387 */ /* 0x0003e80000100800 */
[----:B-1----:R-:W4:Y:S01]  /*7ac0*/  LDL.LU R3, [R1+0x368] ;  /* 0x0003680001037983 */ /* 0x002f220000300800 */
[----:B0-----:R-:W-:-:S03]  /*7ad0*/  IADD3 R10, P1, R26, R5, RZ ;  /* 0x000000051a0a7210 */ /* 0x001fc60007f3e0ff */
[----:B------:R0:W-:Y:S01]  /*7ae0*/  STL [R1+0x3d4], R0 ;  /* 0x0003d40001007387 */ /* 0x0001e20000100800 */
[----:B------:R-:W-:Y:S01]  /*7af0*/  PRMT R210, RZ, 0x7610, R210 ;  /* 0x00007610ffd27816 */ /* 0x000fe200000000d2 */
[----:B------:R-:W-:-:S05]  /*7b00*/  IMAD.X R11, R27, 0x1, R4, P1 ;  /* 0x000000011b0b7824 */ /* 0x000fca00008e0604 */
[----:B------:R1:W3:Y:S04]  /*7b10*/  @!P0 LDG.E.U16 R210, desc[UR14][R10.64] ;  /* 0x0000000e0ad28981 */ /* 0x0002e8000c1e1500 */
[----:B0-----:R-:W3:Y:S04]  /*7b20*/  LDL.LU R0, [R1+0x360] ;  /* 0x0003600001007983 */ /* 0x001ee80000300800 */
[----:B------:R0:W-:Y:S01]  /*7b30*/  STL [R1+0x3d8], R236 ;  /* 0x0003d8ec01007387 */ /* 0x0001e20000100800 */
[----:B-1----:R-:W-:-:S03]  /*7b40*/  IADD3 R10, P1, R236, R5, RZ ;  /* 0x00000005ec0a7210 */ /* 0x002fc60007f3e0ff */
[----:B0-----:R-:W3:Y:S01]  /*7b50*/  LDL.LU R236, [R1+0x214] ;  /* 0x0002140001ec7983 */ /* 0x001ee20000300800 */
[----:B------:R-:W-:Y:S02]  /*7b60*/  PRMT R209, RZ, 0x7610, R209 ;  /* 0x00007610ffd17816 */ /* 0x000fe400000000d1 */
[----:B------:R-:W-:Y:S02]  /*7b70*/  PRMT R208, RZ, 0x7610, R208 ;  /* 0x00007610ffd07816 */ /* 0x000fe400000000d0 */
[----:B------:R-:W-:Y:S01]  /*7b80*/  PRMT R205, RZ, 0x7610, R205 ;  /* 0x00007610ffcd7816 */ /* 0x000fe200000000cd */
[----:B----4-:R-:W-:-:S05]  /*7b90*/  IMAD.X R11, R3, 0x1, R4, P1 ;  /* 0x00000001030b7824 */ /* 0x010fca00008e0604 */
[----:B------:R2:W4:Y:S04]  /*7ba0*/  @!P0 LDG.E.U16 R209, desc[UR14][R10.64] ;  /* 0x0000000e0ad18981 */ /* 0x000528000c1e1500 */
[----:B------:R0:W-:Y:S01]  /*7bb0*/  STL [R1+0x3dc], R3 ;  /* 0x0003dc0301007387 */ /* 0x0001e20000100800 */
[----:B--2---:R-:W-:-:S03]  /*7bc0*/  IADD3 R10, P1, R2, R5, RZ ;  /* 0x00000005020a7210 */ /* 0x004fc60007f3e0ff */
[----:B------:R1:W-:Y:S02]  /*7bd0*/  STL [R1+0x3e0], R2 ;  /* 0x0003e00201007387 */ /* 0x0003e40000100800 */
[----:B---3--:R-:W-:Y:S02]  /*7be0*/  IMAD.X R11, R0, 0x1, R4, P1 ;  /* 0x00000001000b7824 */ /* 0x008fe400008e0604 */
[----:B------:R2:W-:Y:S04]  /*7bf0*/  STL [R1+0x3e4], R0 ;  /* 0x0003e40001007387 */ /* 0x0005e80000100800 */
[----:B------:R-:W3:Y:S04]  /*7c00*/  LDL R31, [R1+0x3a8] ;  /* 0x0003a800011f7983 */ /* 0x000ee80000100800 */
[----:B------:R0:W4:Y:S02]  /*7c10*/  @!P0 LDG.E.U16 R208, desc[UR14][R10.64] ;  /* 0x0000000e0ad08981 */ /* 0x000124000c1e1500 */
[----:B0-----:R-:W-:-:S02]  /*7c20*/  IADD3 R10, P1, R8, R5, RZ ;  /* 0x00000005080a7210 */ /* 0x001fc40007f3e0ff */
[----:B------:R-:W4:Y:S03]  /*7c30*/  LDL R8, [R1+0x340] ;  /* 0x0003400001087983 */ /* 0x000f260000100800 */
[----:B------:R-:W-:Y:S01]  /*7c40*/  IMAD.X R11, R236, 0x1, R4, P1 ;  /* 0x00000001ec0b7824 */ /* 0x000fe200008e0604 */
[----:B------:R-:W-:Y:S04]  /*7c50*/  STL [R1+0x3e8], R236 ;  /* 0x0003e8ec01007387 */ /* 0x000fe80000100800 */
[----:B------:R-:W4:Y:S04]  /*7c60*/  LDL R29, [R1+0x298] ;  /* 0x00029800011d7983 */ /* 0x000f280000100800 */
[----:B------:R0:W4:Y:S04]  /*7c70*/  @!P0 LDG.E.U16 R205, desc[UR14][R10.64] ;  /* 0x0000000e0acd8981 */ /* 0x000128000c1e1500 */
[----:B------:R-:W4:Y:S04]  /*7c80*/  LDL R3, [R1+0x334] ;  /* 0x0003340001037983 */ /* 0x000f280000100800 */
[----:B-1----:R-:W4:Y:S01]  /*7c90*/  LDL R2, [R1+0x294] ;  /* 0x0002940001027983 */ /* 0x002f220000100800 */
[----:B0-----:R-:W-:-:S03]  /*7ca0*/  IADD3 R10, P1, R28, R5, RZ ;  /* 0x000000051c0a7210 */ /* 0x001fc60007f3e0ff */
[----:B------:R-:W4:Y:S01]  /*7cb0*/  LDL R28, [R1+0x204] ;  /* 0x00020400011c7983 */ /* 0x000f220000100800 */
[----:B------:R-:W-:Y:S01]  /*7cc0*/  PRMT R204, RZ, 0x7610, R204 ;  /* 0x00007610ffcc7816 */ /* 0x000fe200000000cc */
[----:B------:R-:W-:Y:S01]  /*7cd0*/  IMAD.X R11, R36, 0x1, R4, P1 ;  /* 0x00000001240b7824 */ /* 0x000fe200008e0604 */
[----:B------:R-:W-:Y:S01]  /*7ce0*/  PRMT R202, RZ, 0x7610, R202 ;  /* 0x00007610ffca7816 */ /* 0x000fe200000000ca */
[----:B--2---:R-:W2:Y:S04]  /*7cf0*/  LDL R0, [R1+0x288] ;  /* 0x0002880001007983 */ /* 0x004ea80000100800 */
[----:B------:R0:W2:Y:S02]  /*7d00*/  @!P0 LDG.E.U16 R204, desc[UR14][R10.64] ;  /* 0x0000000e0acc8981 */ /* 0x0000a4000c1e1500 */
[----:B0-----:R-:W-:-:S05]  /*7d10*/  IADD3 R10, P1, R35, R5, RZ ;  /* 0x00000005230a7210 */ /* 0x001fca0007f3e0ff */
[--C-:B------:R-:W-:Y:S01]  /*7d20*/  IMAD.X R11, R25, 0x1, R4.reuse, P1 ;  /* 0x00000001190b7824 */ /* 0x100fe200008e0604 */
[----:B------:R-:W-:Y:S01]  /*7d30*/  PRMT R201, RZ, 0x7610, R201 ;  /* 0x00007610ffc97816 */ /* 0x000fe200000000c9 */
[----:B------:R-:W2:Y:S04]  /*7d40*/  LDL R25, [R1+0x3a0] ;  /* 0x0003a00001197983 */ /* 0x000ea80000100800 */
[----:B------:R0:W2:Y:S02]  /*7d50*/  @!P0 LDG.E.U16 R202, desc[UR14][R10.64] ;  /* 0x0000000e0aca8981 */ /* 0x0000a4000c1e1500 */
[----:B0-----:R-:W-:Y:S02]  /*7d60*/  IADD3 R10, P1, R24, R5, RZ ;  /* 0x00000005180a7210 */ /* 0x001fe40007f3e0ff */
[----:B------:R-:W2:Y:S03]  /*7d70*/  LDL R24, [R1+0x330] ;  /* 0x0003300001187983 */ /* 0x000ea60000100800 */
[----:B------:R-:W-:-:S05]  /*7d80*/  IMAD.X R11, R34, 0x1, R4, P1 ;  /* 0x00000001220b7824 */ /* 0x000fca00008e0604 */
[----:B------:R0:W2:Y:S01]  /*7d90*/  @!P0 LDG.E.U16 R201, desc[UR14][R10.64] ;  /* 0x0000000e0ac98981 */ /* 0x0000a2000c1e1500 */
[----:B------:R-:W-:Y:S02]  /*7da0*/  PRMT R199, RZ, 0x7610, R199 ;  /* 0x00007610ffc77816 */ /* 0x000fe400000000c7 */
[----:B0-----:R-:W-:-:S05]  /*7db0*/  IADD3 R10, P1, R33, R5, RZ ;  /* 0x00000005210a7210 */ /* 0x001fca0007f3e0ff */
[----:B------:R-:W-:Y:S01]  /*7dc0*/  IMAD.X R11, R32, 0x1, R4, P1 ;  /* 0x00000001200b7824 */ /* 0x000fe200008e0604 */
[----:B------:R-:W-:Y:S01]  /*7dd0*/  PRMT R198, RZ, 0x7610, R198 ;  /* 0x00007610ffc67816 */ /* 0x000fe200000000c6 */
[----:B------:R-:W2:Y:S04]  /*7de0*/  LDL R32, [R1+0x284] ;  /* 0x0002840001207983 */ /* 0x000ea80000100800 */
[----:B------:R3:W2:Y:S01]  /*7df0*/  @!P0 LDG.E.U16 R199, desc[UR14][R10.64] ;  /* 0x0000000e0ac78981 */ /* 0x0006a2000c1e1500 */
[----:B------:R-:W-:Y:S02]  /*7e00*/  PRMT R197, RZ, 0x7610, R197 ;  /* 0x00007610ffc57816 */ /* 0x000fe400000000c5 */
[----:B---3--:R-:W-:Y:S02]  /*7e10*/  IADD3 R10, P1, R31, R5, RZ ;  /* 0x000000051f0a7210 */ /* 0x008fe40007f3e0ff */
[----:B------:R-:W-:Y:S01]  /*7e20*/  PRMT R196, RZ, 0x7610, R196 ;  /* 0x00007610ffc47816 */ /* 0x000fe200000000c4 */
[----:B------:R-:W3:Y:S02]  /*7e30*/  LDL R31, [R1+0x278] ;  /* 0x00027800011f7983 */ /* 0x000ee40000100800 */
[----:B----4-:R-:W-:-:S02]  /*7e40*/  IMAD.X R11, R8, 0x1, R4, P1 ;  /* 0x00000001080b7824 */ /* 0x010fc400008e0604 */
[----:B------:R-:W4:Y:S04]  /*7e50*/  LDL R8, [R1+0x324] ;  /* 0x0003240001087983 */ /* 0x000f280000100800 */
[----:B------:R0:W3:Y:S02]  /*7e60*/  @!P0 LDG.E.U16 R198, desc[UR14][R10.64] ;  /* 0x0000000e0ac68981 */ /* 0x0000e4000c1e1500 */
[----:B0-----:R-:W-:Y:S02]  /*7e70*/  IADD3 R10, P1, R29, R5, RZ ;  /* 0x000000051d0a7210 */ /* 0x001fe40007f3e0ff */
[----:B------:R-:W-:Y:S01]  /*7e80*/  PRMT R193, RZ, 0x7610, R193 ;  /* 0x00007610ffc17816 */ /* 0x000fe200000000c1 */
[----:B------:R-:W3:Y:S02]  /*7e90*/  LDL R29, [R1+0x314] ;  /* 0x00031400011d7983 */ /* 0x000ee40000100800 */
[----:B------:R-:W-:-:S05]  /*7ea0*/  IMAD.X R11, R28, 0x1, R4, P1 ;  /* 0x000000011c0b7824 */ /* 0x000fca00008e0604 */
[----:B------:R0:W3:Y:S02]  /*7eb0*/  @!P0 LDG.E.U16 R197, desc[UR14][R10.64] ;  /* 0x0000000e0ac58981 */ /* 0x0000e4000c1e1500 */
[-C--:B0-----:R-:W-:Y:S02]  /*7ec0*/  IADD3 R10, P1, R3, R5.reuse, RZ ;  /* 0x00000005030a7210 */ /* 0x081fe40007f3e0ff */
[----:B------:R-:W3:Y:S03]  /*7ed0*/  LDL R3, [R1+0x398] ;  /* 0x0003980001037983 */ /* 0x000ee60000100800 */
[----:B------:R-:W-:Y:S02]  /*7ee0*/  IMAD.X R11, R2, 0x1, R4, P1 ;  /* 0x00000001020b7824 */ /* 0x000fe400008e0604 */
[----:B------:R-:W3:Y:S04]  /*7ef0*/  LDL R2, [R1+0x320] ;  /* 0x0003200001027983 */ /* 0x000ee80000100800 */
[----:B------:R2:W3:Y:S02]  /*7f00*/  @!P0 LDG.E.U16 R196, desc[UR14][R10.64] ;  /* 0x0000000e0ac48981 */ /* 0x0004e4000c1e1500 */
[----:B--2---:R-:W-:-:S05]  /*7f10*/  IADD3 R10, P1, R25, R5, RZ ;  /* 0x00000005190a7210 */ /* 0x004fca0007f3e0ff */
[----:B------:R-:W-:-:S05]  /*7f20*/  IMAD.X R11, R24, 0x1, R4, P1 ;  /* 0x00000001180b7824 */ /* 0x000fca00008e0604 */
[----:B------:R0:W2:Y:S02]  /*7f30*/  @!P0 LDG.E.U16 R193, desc[UR14][R10.64] ;  /* 0x0000000e0ac18981 */ /* 0x0000a4000c1e1500 */
[----:B0-----:R-:W-:Y:S02]  /*7f40*/  IADD3 R10, P1, R0, R5, RZ ;  /* 0x00000005000a7210 */ /* 0x001fe40007f3e0ff */
[----:B------:R-:W2:Y:S04]  /*7f50*/  LDL R0, [R1+0x274] ;  /* 0x0002740001007983 */ /* 0x000ea80000100800 */
[----:B------:R-:W-:Y:S04]  /*7f60*/  STL [R1+0x420], R252 ;  /* 0x000420fc01007387 */ /* 0x000fe80000100800 */
[----:B------:R-:W-:Y:S01]  /*7f70*/  STL [R1+0x3ec], R7 ;  /* 0x0003ec0701007387 */ /* 0x000fe20000100800 */
[----:B------:R-:W-:-:S03]  /*7f80*/  PRMT R192, RZ, 0x7610, R192 ;  /* 0x00007610ffc07816 */ /* 0x000fc600000000c0 */
[----:B------:R-:W2:Y:S01]  /*7f90*/  LDL R28, [R1+0x390] ;  /* 0x00039000011c7983 */ /* 0x000ea20000100800 */
[----:B------:R-:W-:-:S03]  /*7fa0*/  IMAD.X R11, R252, 0x1, R4, P1 ;  /* 0x00000001fc0b7824 */ /* 0x000fc600008e0604 */
[----:B------:R-:W2:Y:S04]  /*7fb0*/  LDL R25, [R1+0x310] ;  /* 0x0003100001197983 */ /* 0x000ea80000100800 */
[----:B------:R4:W2:Y:S01]  /*7fc0*/  @!P0 LDG.E.U16 R192, desc[UR14][R10.64] ;  /* 0x0000000e0ac08981 */ /* 0x0008a2000c1e1500 */
[----:B------:R-:W-:-:S03]  /*7fd0*/  PRMT R191, RZ, 0x7610, R191 ;  /* 0x00007610ffbf7816 */ /* 0x000fc600000000bf */
[----:B------:R-:W2:Y:S01]  /*7fe0*/  LDL R24, [R1+0x268] ;  /* 0x0002680001187983 */ /* 0x000ea20000100800 */
[----:B----4-:R-:W-:-:S05]  /*7ff0*/  IADD3 R10, P1, R8, R5, RZ ;  /* 0x00000005080a7210 */ /* 0x010fca0007f3e0ff */
[----:B------:R-:W-:-:S05]  /*8000*/  IMAD.X R11, R32, 0x1, R4, P1 ;  /* 0x00000001200b7824 */ /* 0x000fca00008e0604 */
[----:B------:R3:W4:Y:S02]  /*8010*/  @!P0 LDG.E.U16 R191, desc[UR14][R10.64] ;  /* 0x0000000e0abf8981 */ /* 0x000724000c1e1500 */
[----:B---3--:R-:W-:Y:S02]  /*8020*/  IADD3 R10, P1, R3, R5, RZ ;  /* 0x00000005030a7210 */ /* 0x008fe40007f3e0ff */
[----:B------:R-:W3:Y:S03]  /*8030*/  LDL R3, [R1+0x304] ;  /* 0x0003040001037983 */ /* 0x000ee60000100800 */
[----:B------:R-:W-:Y:S02]  /*8040*/  IMAD.X R11, R2, 0x1, R4, P1 ;  /* 0x00000001020b7824 */ /* 0x000fe400008e0604 */
[----:B------:R-:W4:Y:S01]  /*8050*/  LDL R2, [R1+0x264] ;  /* 0x0002640001027983 */ /* 0x000f220000100800 */
[----:B------:R-:W-:-:S06]  /*8060*/  PRMT R190, RZ, 0x7610, R190 ;  /* 0x00007610ffbe7816 */ /* 0x000fcc00000000be */
[----:B------:R0:W4:Y:S01]  /*8070*/  @!P0 LDG.E.U16 R190, desc[UR14][R10.64] ;  /* 0x0000000e0abe8981 */ /* 0x000122000c1e1500 */
[----:B------:R-:W-:Y:S02]  /*8080*/  PRMT R188, RZ, 0x7610, R188 ;  /* 0x00007610ffbc7816 */ /* 0x000fe400000000bc */
[----:B0-----:R-:W-:-:S05]  /*8090*/  IADD3 R10, P1, R31, R5, RZ ;  /* 0x000000051f0a7210 */ /* 0x001fca0007f3e0ff */
[----:B------:R-:W-:Y:S01]  /*80a0*/  IMAD.X R11, R250, 0x1, R4, P1 ;  /* 0x00000001fa0b7824 */ /* 0x000fe200008e0604 */
[----:B------:R-:W-:Y:S04]  /*80b0*/  STS.U16 [R7+UR12], R17 ;  /* 0x0000001107007988 */ /* 0x000fe8000800040c */
[----:B------:R0:W4:Y:S04]  /*80c0*/  @!P0 LDG.E.U16 R188, desc[UR14][R10.64] ;  /* 0x0000000e0abc8981 */ /* 0x000128000c1e1500 */
[----:B------:R-:W-:Y:S04]  /*80d0*/  STS.U16 [R7+UR12+0x400], R160 ;  /* 0x000400a007007988 */ /* 0x000fe8000800040c */
[----:B------:R-:W-:Y:S01]  /*80e0*/  STS.U16 [R7+UR12+0x800], R156 ;  /* 0x0008009c07007988 */ /* 0x000fe2000800040c */
[----:B0-----:R-:W-:-:S03]  /*80f0*/  IADD3 R10, P1, R29, R5, RZ ;  /* 0x000000051d0a7210 */ /* 0x001fc60007f3e0ff */
[----:B------:R-:W-:Y:S04]  /*8100*/  STS.U16 [R7+UR12+0xc00], R152 ;  /* 0x000c009807007988 */ /* 0x000fe8000800040c */
[----:B------:R-:W-:Y:S04]  /*8110*/  STS.U16 [R7+UR12+0x1000], R20 ;  /* 0x0010001407007988 */ /* 0x000fe8000800040c */
[----:B------:R-:W-:Y:S04]  /*8120*/  STS.U16 [R7+UR12+0x1400], R16 ;  /* 0x0014001007007988 */ /* 0x000fe8000800040c */
[----:B------:R-:W-:Y:S04]  /*8130*/  STS.U16 [R7+UR12+0x1800], R13 ;  /* 0x0018000d07007988 */ /* 0x000fe8000800040c */
[----:B------:R0:W-:Y:S01]  /*8140*/  STS.U16 [R7+UR12+0x1c00], R12 ;  /* 0x001c000c07007988 */ /* 0x0001e2000800040c */
[----:B------:R-:W-:Y:S01]  /*8150*/  PRMT R187, RZ, 0x7610, R187 ;  /* 0x00007610ffbb7816 */ /* 0x000fe200000000bb */
[----:B--2---:R-:W-:-:S05]  /*8160*/  IMAD.X R11, R0, 0x1, R4, P1 ;  /* 0x00000001000b7824 */ /* 0x004fca00008e0604 */
[----:B------:R1:W2:Y:S04]  /*8170*/  @!P0 LDG.E.U16 R187, desc[UR14][R10.64] ;  /* 0x0000000e0abb8981 */ /* 0x0002a8000c1e1500 */
[----:B0-----:R-:W2:Y:S04]  /*8180*/  LDL R7, [R1+0x25c] ;  /* 0x00025c0001077983 */ /* 0x001ea80000100800 */
[----:B------:R-:W-:Y:S01]  /*8190*/  STL [R1+0x430], R250 ;  /* 0x000430fa01007387 */ /* 0x000fe20000100800 */
[----:B-1----:R-:W-:-:S03]  /*81a0*/  IADD3 R10, P1, R28, R5, RZ ;  /* 0x000000051c0a7210 */ /* 0x002fc60007f3e0ff */
[----:B------:R-:W2:Y:S01]  /*81b0*/  LDL R0, [R1+0x254] ;  /* 0x0002540001007983 */ /* 0x000ea20000100800 */
[----:B------:R-:W-:Y:S01]  /*81c0*/  PRMT R186, RZ, 0x7610, R186 ;  /* 0x00007610ffba7816 */ /* 0x000fe200000000ba */
[----:B------:R-:W-:Y:S02]  /*81d0*/  IMAD.X R11, R25, 0x1, R4, P1 ;  /* 0x00000001190b7824 */ /* 0x000fe400008e0604 */
[----:B------:R-:W2:Y:S04]  /*81e0*/  LDL R32, [R1+0x2fc] ;  /* 0x0002fc0001207983 */ /* 0x000ea80000100800 */
[----:B------:R0:W2:Y:S01]  /*81f0*/  @!P0 LDG.E.U16 R186, desc[UR14][R10.64] ;  /* 0x0000000e0aba8981 */ /* 0x0000a2000c1e1500 */
[----:B------:R-:W-:-:S03]  /*8200*/  PRMT R185, RZ, 0x7610, R185 ;  /* 0x00007610ffb97816 */ /* 0x000fc600000000b9 */
[----:B------:R-:W2:Y:S01]  /*8210*/  LDL R31, [R1+0x250] ;  /* 0x00025000011f7983 */ /* 0x000ea20000100800 */
[----:B0-----:R-:W-:-:S05]  /*8220*/  IADD3 R10, P1, R24, R5, RZ ;  /* 0x00000005180a7210 */ /* 0x001fca0007f3e0ff */
[----:B------:R-:W-:Y:S01]  /*8230*/  IMAD.X R11, R248, 0x1, R4, P1 ;  /* 0x00000001f80b7824 */ /* 0x000fe200008e0604 */
[----:B------:R-:W-:Y:S04]  /*8240*/  STL [R1+0x448], R248 ;  /* 0x000448f801007387 */ /* 0x000fe80000100800 */
[----:B------:R3:W2:Y:S01]  /*8250*/  @!P0 LDG.E.U16 R185, desc[UR14][R10.64] ;  /* 0x0000000e0ab98981 */ /* 0x0006a2000c1e1500 */
[----:B------:R-:W0:Y:S01]  /*8260*/  S2R R149, SR_TID.X ;  /* 0x0000000000957919 */ /* 0x000e220000002100 */
[----:B------:R-:W-:Y:S02]  /*8270*/  PRMT R183, RZ, 0x7610, R183 ;  /* 0x00007610ffb77816 */ /* 0x000fe400000000b7 */
[----:B------:R-:W2:Y:S01]  /*8280*/  LDL R29, [R1+0x244] ;  /* 0x00024400011d7983 */ /* 0x000ea20000100800 */
[----:B---3--:R-:W-:-:S03]  /*8290*/  IADD3 R10, P1, R3, R5, RZ ;  /* 0x00000005030a7210 */ /* 0x008fc60007f3e0ff */
[----:B------:R-:W3:Y:S02]  /*82a0*/  LDL R3, [R1+0x384] ;  /* 0x0003840001037983 */ /* 0x000ee40000100800 */
[----:B----4-:R-:W-:Y:S02]  /*82b0*/  IMAD.X R11, R2, 0x1, R4, P1 ;  /* 0x00000001020b7824 */ /* 0x010fe400008e0604 */
[----:B------:R-:W4:Y:S01]  /*82c0*/  LDL R2, [R1+0x2f8] ;  /* 0x0002f80001027983 */ /* 0x000f220000100800 */
[C---:B0-----:R-:W-:Y:S02]  /*82d0*/  LOP3.LUT R150, R149.reuse, 0x3f, RZ, 0xc0, !PT ;  /* 0x0000003f95967812 */ /* 0x041fe400078ec0ff */
[----:B------:R-:W-:Y:S01]  /*82e0*/  LOP3.LUT R8, R149, 0xc0, RZ, 0xc0, !PT ;  /* 0x000000c095087812 */ /* 0x000fe200078ec0ff */
[----:B------:R2:W4:Y:S04]  /*82f0*/  @!P0 LDG.E.U16 R183, desc[UR14][R10.64] ;  /* 0x0000000e0ab78981 */ /* 0x000528000c1e1500 */
[----:B------:R-:W-:Y:S01]  /*8300*/  IMAD R8, R8, 0x40, R150 ;  /* 0x0000004008087824 */ /* 0x000fe200078e0296 */
[----:B------:R-:W-:Y:S03]  /*8310*/  STL [R1+0x454], R246 ;  /* 0x000454f601007387 */ /* 0x000fe60000100800 */
[----:B------:R-:W-:Y:S01]  /*8320*/  IMAD.SHL.U32 R8, R8, 0x2, RZ ;  /* 0x0000000208087824 */ /* 0x000fe200078e00ff */
[----:B------:R-:W4:Y:S01]  /*8330*/  LDL R28, [R1+0x2ec] ;  /* 0x0002ec00011c7983 */ /* 0x000f220000100800 */
[----:B------:R-:W-:-:S03]  /*8340*/  PRMT R182, RZ, 0x7610, R182 ;  /* 0x00007610ffb67816 */ /* 0x000fc600000000b6 */
[----:B------:R-:W-:Y:S01]  /*8350*/  LOP3.LUT R8, R8, 0x10, RZ, 0x3c, !PT ;  /* 0x0000001008087812 */ /* 0x000fe200078e3cff */
[----:B------:R-:W4:Y:S04]  /*8360*/  LDL R25, [R1+0x240] ;  /* 0x0002400001197983 */ /* 0x000f280000100800 */
[----:B------:R-:W-:Y:S04]  /*8370*/  STS.U16 [R8+UR12+0x80], R21 ;  /* 0x0000801508007988 */ /* 0x000fe8000800040c */
[----:B------:R-:W-:Y:S04]  /*8380*/  STS.U16 [R8+UR12+0x480], R163 ;  /* 0x000480a308007988 */ /* 0x000fe8000800040c */
[----:B------:R-:W-:Y:S01]  /*8390*/  STS.U16 [R8+UR12+0x880], R159 ;  /* 0x0008809f08007988 */ /* 0x000fe2000800040c */
[----:B------:R-:W-:-:S03]  /*83a0*/  PRMT R181, RZ, 0x7610, R181 ;  /* 0x00007610ffb57816 */ /* 0x000fc600000000b5 */
[----:B------:R-:W-:Y:S04]  /*83b0*/  STS.U16 [R8+UR12+0xc80], R155 ;  /* 0x000c809b08007988 */ /* 0x000fe8000800040c */
[----:B------:R-:W4:Y:S04]  /*83c0*/  LDL R24, [R1+0x37c] ;  /* 0x00037c0001187983 */ /* 0x000f280000100800 */
[----:B------:R-:W-:Y:S04]  /*83d0*/  STS.U16 [R8+UR12+0x1080], R153 ;  /* 0x0010809908007988 */ /* 0x000fe8000800040c */
[----:B------:R-:W-:Y:S01]  /*83e0*/  STS.U16 [R8+UR12+0x1480], R19 ;  /* 0x0014801308007988 */ /* 0x000fe2000800040c */
[----:B--2---:R-:W-:-:S03]  /*83f0*/  IADD3 R10, P1, R7, R5, RZ ;  /* 0x00000005070a7210 */ /* 0x004fc60007f3e0ff */
[----:B------:R-:W-:Y:S02]  /*8400*/  STS.U16 [R8+UR12+0x1880], R14 ;  /* 0x0018800e08007988 */ /* 0x000fe4000800040c */
[----:B------:R-:W-:Y:S02]  /*8410*/  IMAD.X R11, R246, 0x1, R4, P1 ;  /* 0x00000001f60b7824 */ /* 0x000fe400008e0604 */
[----:B------:R-:W2:Y:S04]  /*8420*/  LDL R7, [R1+0x234] ;  /* 0x0002340001077983 */ /* 0x000ea80000100800 */
[----:B------:R0:W2:Y:S04]  /*8430*/  @!P0 LDG.E.U16 R182, desc[UR14][R10.64] ;  /* 0x0000000e0ab68981 */ /* 0x0000a8000c1e1500 */
[----:B------:R1:W-:Y:S01]  /*8440*/  STS.U16 [R8+UR12+0x1c80], R9 ;  /* 0x001c800908007988 */ /* 0x0003e2000800040c */
[----:B0-----:R-:W-:-:S03]  /*8450*/  IADD3 R10, P1, R0, R5, RZ ;  /* 0x00000005000a7210 */ /* 0x001fc60007f3e0ff */
[----:B-1----:R-:W2:Y:S02]  /*8460*/  LDL R8, [R1+0x2e8] ;  /* 0x0002e80001087983 */ /* 0x002ea40000100800 */
[----:B------:R-:W-:-:S05]  /*8470*/  IMAD.X R11, R244, 0x1, R4, P1 ;  /* 0x00000001f40b7824 */ /* 0x000fca00008e0604 */
[----:B------:R0:W2:Y:S01]  /*8480*/  @!P0 LDG.E.U16 R181, desc[UR14][R10.64] ;  /* 0x0000000e0ab58981 */ /* 0x0000a2000c1e1500 */
[----:B------:R-:W-:Y:S02]  /*8490*/  PRMT R180, RZ, 0x7610, R180 ;  /* 0x00007610ffb47816 */ /* 0x000fe400000000b4 */
[----:B0-----:R-:W-:-:S05]  /*84a0*/  IADD3 R10, P1, R32, R5, RZ ;  /* 0x00000005200a7210 */ /* 0x001fca0007f3e0ff */
[--C-:B------:R-:W-:Y:S01]  /*84b0*/  IMAD.X R11, R31, 0x1, R4.reuse, P1 ;  /* 0x000000011f0b7824 */ /* 0x100fe200008e0604 */
[----:B------:R-:W-:Y:S04]  /*84c0*/  STL [R1+0x458], R244 ;  /* 0x000458f401007387 */ /* 0x000fe80000100800 */
[----:B------:R3:W2:Y:S02]  /*84d0*/  @!P0 LDG.E.U16 R180, desc[UR14][R10.64] ;  /* 0x0000000e0ab48981 */ /* 0x0006a4000c1e1500 */
[----:B---3--:R-:W-:Y:S02]  /*84e0*/  IADD3 R10, P1, R3, R5, RZ ;  /* 0x00000005030a7210 */ /* 0x008fe40007f3e0ff */
[----:B------:R-:W3:Y:S03]  /*84f0*/  LDL R3, [R1+0x2dc] ;  /* 0x0002dc0001037983 */ /* 0x000ee60000100800 */
[----:B----4-:R-:W-:-:S02]  /*8500*/  IMAD.X R11, R2, 0x1, R4, P1 ;  /* 0x00000001020b7824 */ /* 0x010fc400008e0604 */
[----:B------:R-:W4:Y:S01]  /*8510*/  LDL R2, [R1+0x230] ;  /* 0x0002300001027983 */ /* 0x000f220000100800 */
[----:B------:R-:W-:-:S03]  /*8520*/  PRMT R179, RZ, 0x7610, R179 ;  /* 0x00007610ffb37816 */ /* 0x000fc600000000b3 */
[----:B------:R-:W-:Y:S04]  /*8530*/  STL [R1+0x468], R242 ;  /* 0x000468f201007387 */ /* 0x000fe80000100800 */
[----:B------:R0:W4:Y:S01]  /*8540*/  @!P0 LDG.E.U16 R179, desc[UR14][R10.64] ;  /* 0x0000000e0ab38981 */ /* 0x000122000c1e1500 */
[----:B------:R-:W-:-:S03]  /*8550*/  PRMT R178, RZ, 0x7610, R178 ;  /* 0x00007610ffb27816 */ /* 0x000fc600000000b2 */
[----:B------:R-:W4:Y:S01]  /*8560*/  LDL R34, [R1+0x2d8] ;  /* 0x0002d80001227983 */ /* 0x000f220000100800 */
[----:B------:R-:W-:-:S03]  /*8570*/  PRMT R177, RZ, 0x7610, R177 ;  /* 0x00007610ffb17816 */ /* 0x000fc600000000b1 */
[----:B------:R-:W4:Y:S01]  /*8580*/  LDL R33, [R1+0x224] ;  /* 0x0002240001217983 */ /* 0x000f220000100800 */
[----:B0-----:R-:W-:-:S03]  /*8590*/  IADD3 R10, P1, R29, R5, RZ ;  /* 0x000000051d0a7210 */ /* 0x001fc60007f3e0ff */
[----:B------:R-:W4:Y:S02]  /*85a0*/  LDL R29, [R1+0x374] ;  /* 0x00037400011d7983 */ /* 0x000f240000100800 */
[----:B------:R-:W-:Y:S01]  /*85b0*/  IMAD.X R11, R242, 0x1, R4, P1 ;  /* 0x00000001f20b7824 */ /* 0x000fe200008e0604 */
[----:B------:R-:W-:Y:S01]  /*85c0*/  LOP3.LUT R0, R149, 0xc0, RZ, 0xc0, !PT ;  /* 0x000000c095007812 */ /* 0x000fe200078ec0ff */
[----:B------:R-:W4:Y:S04]  /*85d0*/  LDL R32, [R1+0x2cc] ;  /* 0x0002cc0001207983 */ /* 0x000f280000100800 */
[----:B------:R0:W4:Y:S01]  /*85e0*/  @!P0 LDG.E.U16 R178, desc[UR14][R10.64] ;  /* 0x0000000e0ab28981 */ /* 0x000122000c1e1500 */
[----:B------:R-:W-:-:S03]  /*85f0*/  PRMT R176, RZ, 0x7610, R176 ;  /* 0x00007610ffb07816 */ /* 0x000fc600000000b0 */
[----:B------:R-:W4:Y:S01]  /*8600*/  LDL R31, [R1+0x220] ;  /* 0x00022000011f7983 */ /* 0x000f220000100800 */
[----:B0-----:R-:W-:-:S05]  /*8610*/  IADD3 R10, P1, R28, R5, RZ ;  /* 0x000000051c0a7210 */ /* 0x001fca0007f3e0ff */
[----:B------:R-:W-:Y:S02]  /*8620*/  IMAD.X R11, R25, 0x1, R4, P1 ;  /* 0x00000001190b7824 */ /* 0x000fe400008e0604 */
[----:B------:R-:W-:Y:S01]  /*8630*/  IMAD R0, R0, 0x40, R150 ;  /* 0x0000004000007824 */ /* 0x000fe200078e0296 */
[----:B------:R-:W4:Y:S04]  /*8640*/  LDL.LU R25, [R1+0x2c8] ;  /* 0x0002c80001197983 */ /* 0x000f280000300800 */
[----:B------:R0:W4:Y:S01]  /*8650*/  @!P0 LDG.E.U16 R177, desc[UR14][R10.64] ;  /* 0x0000000e0ab18981 */ /* 0x000122000c1e1500 */
[----:B------:R-:W-:Y:S01]  /*8660*/  IMAD.SHL.U32 R0, R0, 0x2, RZ ;  /* 0x0000000200007824 */ /* 0x000fe200078e00ff */
[----:B0-----:R-:W-:-:S04]  /*8670*/  IADD3 R10, P1, R24, R5, RZ ;  /* 0x00000005180a7210 */ /* 0x001fc80007f3e0ff */
[----:B------:R-:W-:Y:S01]  /*8680*/  LOP3.LUT R0, R0, 0x20, RZ, 0x3c, !PT ;  /* 0x0000002000007812 */ /* 0x000fe200078e3cff */
[----:B------:R-:W4:Y:S01]  /*8690*/  LDL.LU R24, [R1+0x36c] ;  /* 0x00036c0001187983 */ /* 0x000f220000300800 */
[----:B------:R-:W-:-:S03]  /*86a0*/  PRMT R175, RZ, 0x7610, R175 ;  /* 0x00007610ffaf7816 */ /* 0x000fc600000000af */
[----:B------:R-:W-:Y:S01]  /*86b0*/  STS.U16 [R0+UR12+0x100], R168 ;  /* 0x000100a800007988 */ /* 0x000fe2000800040c */
[----:B--2---:R-:W-:-:S05]  /*86c0*/  IMAD.X R11, R8, 0x1, R4, P1 ;  /* 0x00000001080b7824 */ /* 0x004fca00008e0604 */
[----:B------:R0:W2:Y:S02]  /*86d0*/  @!P0 LDG.E.U16 R176, desc[UR14][R10.64] ;  /* 0x0000000e0ab08981 */ /* 0x0000a4000c1e1500 */
[-C--:B0-----:R-:W-:Y:S02]  /*86e0*/  IADD3 R10, P1, R7, R5.reuse, RZ ;  /* 0x00000005070a7210 */ /* 0x081fe40007f3e0ff */
[----:B------:R-:W-:Y:S03]  /*86f0*/  STS.U16 [R0+UR12+0x500], R166 ;  /* 0x000500a600007988 */ /* 0x000fe6000800040c */
[----:B------:R-:W-:Y:S01]  /*8700*/  IMAD.X R11, R240, 0x1, R4, P1 ;  /* 0x00000001f00b7824 */ /* 0x000fe200008e0604 */
[----:B------:R-:W-:Y:S04]  /*8710*/  STS.U16 [R0+UR12+0x900], R164 ;  /* 0x000900a400007988 */ /* 0x000fe8000800040c */
[----:B------:R3:W2:Y:S04]  /*8720*/  @!P0 LDG.E.U16 R175, desc[UR14][R10.64] ;  /* 0x0000000e0aaf8981 */ /* 0x0006a8000c1e1500 */
[----:B------:R-:W-:Y:S04]  /*8730*/  STS.U16 [R0+UR12+0xd00], R161 ;  /* 0x000d00a100007988 */ /* 0x000fe8000800040c */
[----:B------:R-:W-:Y:S04]  /*8740*/  STS.U16 [R0+UR12+0x1100], R157 ;  /* 0x0011009d00007988 */ /* 0x000fe8000800040c */
[----:B------:R-:W-:Y:S04]  /*8750*/  STL [R1+0x47c], R240 ;  /* 0x00047cf001007387 */ /* 0x000fe80000100800 */
[----:B------:R-:W-:Y:S04]  /*8760*/  STS.U16 [R0+UR12+0x1500], R23 ;  /* 0x0015001700007988 */ /* 0x000fe8000800040c */
[----:B------:R-:W2:Y:S04]  /*8770*/  LDL.LU R28, [R1+0x364] ;  /* 0x00036400011c7983 */ /* 0x000ea80000300800 */
[----:B------:R-:W-:Y:S04]  /*8780*/  STS.U16 [R0+UR12+0x1900], R18 ;  /* 0x0019001200007988 */ /* 0x000fe8000800040c */
[----:B------:R-:W2:Y:S04]  /*8790*/  LDL.LU R7, [R1+0x2b0] ;  /* 0x0002b00001077983 */ /* 0x000ea80000300800 */
[----:B------:R0:W-:Y:S04]  /*87a0*/  STS.U16 [R0+UR12+0x1d00], R15 ;  /* 0x001d000f00007988 */ /* 0x0001e8000800040c */
[----:B------:R-:W2:Y:S04]  /*87b0*/  LDL.LU R236, [R1+0x358] ;  /* 0x0003580001ec7983 */ /* 0x000ea80000300800 */
[----:B0-----:R-:W2:Y:S01]  /*87c0*/  LDL.LU R0, [R1+0x3b4] ;  /* 0x0003b40001007983 */ /* 0x001ea20000300800 */
[----:B---3--:R-:W-:-:S05]  /*87d0*/  IADD3 R10, P1, R3, R5, RZ ;  /* 0x00000005030a7210 */ /* 0x008fca0007f3e0ff */
[----:B----4-:R-:W-:Y:S02]  /*87e0*/  IMAD.X R11, R2, 0x1, R4, P1 ;  /* 0x00000001020b7824 */ /* 0x010fe400008e0604 */
[----:B------:R-:W3:Y:S04]  /*87f0*/  LDL.LU R2, [R1+0x35c] ;  /* 0x00035c0001027983 */ /* 0x000ee80000300800 */
[----:B------:R-:W4:Y:S04]  /*8800*/  LDL.LU R3, [R1+0x2bc] ;  /* 0x0002bc0001037983 */ /* 0x000f280000300800 */
[----:B------:R-:W3:Y:S01]  /*8810*/  LDL.LU R8, [R1+0x2c0] ;  /* 0x0002c00001087983 */ /* 0x000ee20000300800 */
[----:B------:R-:W-:-:S06]  /*8820*/  PRMT R174, RZ, 0x7610, R174 ;  /* 0x00007610ffae7816 */ /* 0x000fcc00000000ae */
[----:B------:R0:W4:Y:S01]  /*8830*/  @!P0 LDG.E.U16 R174, desc[UR14][R10.64] ;  /* 0x0000000e0aae8981 */ /* 0x000122000c1e1500 */
[----:B------:R-:W-:Y:S02]  /*8840*/  PRMT R173, RZ, 0x7610, R173 ;  /* 0x00007610ffad7816 */ /* 0x000fe400000000ad */
[----:B0-----:R-:W-:-:S05]  /*8850*/  IADD3 R10, P1, R29, R5, RZ ;  /* 0x000000051d0a7210 */ /* 0x001fca0007f3e0ff */
[----:B------:R-:W-:-:S05]  /*8860*/  IMAD.X R11, R34, 0x1, R4, P1 ;  /* 0x00000001220b7824 */ /* 0x000fca00008e0604 */
[----:B------:R0:W4:Y:S01]  /*8870*/  @!P0 LDG.E.U16 R173, desc[UR14][R10.64] ;  /* 0x0000000e0aad8981 */ /* 0x000122000c1e1500 */
[----:B------:R-:W-:Y:S02]  /*8880*/  PRMT R172, RZ, 0x7610, R172 ;  /* 0x00007610ffac7816 */ /* 0x000fe400000000ac */
[----:B------:R-:W-:Y:S02]  /*8890*/  LOP3.LUT R29, R149, 0xc0, RZ, 0xc0, !PT ;  /* 0x000000c0951d7812 */ /* 0x000fe400078ec0ff */
[----:B0-----:R-:W-:-:S05]  /*88a0*/  IADD3 R10, P1, R33, R5, RZ ;  /* 0x00000005210a7210 */ /* 0x001fca0007f3e0ff */
[----:B------:R-:W-:Y:S02]  /*88b0*/  IMAD.X R11, R238, 0x1, R4, P1 ;  /* 0x00000001ee0b7824 */ /* 0x000fe400008e0604 */
[----:B------:R-:W-:-:S03]  /*88c0*/  IMAD R29, R29, 0x40, R150 ;  /* 0x000000401d1d7824 */ /* 0x000fc600078e0296 */
[----:B------:R0:W4:Y:S01]  /*88d0*/  @!P0 LDG.E.U16 R172, desc[UR14][R10.64] ;  /* 0x0000000e0aac8981 */ /* 0x000122000c1e1500 */
[----:B------:R-:W-:Y:S01]  /*88e0*/  IMAD.SHL.U32 R29, R29, 0x2, RZ ;  /* 0x000000021d1d7824 */ /* 0x000fe200078e00ff */
[----:B------:R-:W-:Y:S02]  /*88f0*/  PRMT R171, RZ, 0x7610, R171 ;  /* 0x00007610ffab7816 */ /* 0x000fe400000000ab */
[----:B0-----:R-:W-:-:S05]  /*8900*/  IADD3 R10, P1, R32, R5, RZ ;  /* 0x00000005200a7210 */ /* 0x001fca0007f3e0ff */
[----:B------:R-:W-:Y:S01]  /*8910*/  IMAD.X R11, R31, 0x1, R4, P1 ;  /* 0x000000011f0b7824 */ /* 0x000fe200008e0604 */
[----:B------:R-:W-:-:S04]  /*8920*/  LOP3.LUT R29, R29, 0x30, RZ, 0x3c, !PT ;  /* 0x000000301d1d7812 */ /* 0x000fc800078e3cff */
[----:B------:R0:W4:Y:S04]  /*8930*/  @!P0 LDG.E.U16 R171, desc[UR14][R10.64] ;  /* 0x0000000e0aab8981 */ /* 0x000128000c1e1500 */
[----:B------:R1:W-:Y:S01]  /*8940*/  STS.U16 [R29+UR12+0x180], R170 ;  /* 0x000180aa1d007988 */ /* 0x0003e2000800040c */
[----:B0-----:R-:W-:Y:S02]  /*8950*/  IADD3 R10, P1, R24, R5, RZ ;  /* 0x00000005180a7210 */ /* 0x001fe40007f3e0ff */
[----:B-1----:R-:W-:-:S03]  /*8960*/  PRMT R170, RZ, 0x7610, R170 ;  /* 0x00007610ffaa7816 */ /* 0x002fc600000000aa */
[----:B------:R-:W-:Y:S01]  /*8970*/  IMAD.X R11, R25, 0x1, R4, P1 ;  /* 0x00000001190b7824 */ /* 0x000fe200008e0604 */
[----:B------:R-:W-:Y:S04]  /*8980*/  STL [R1+0x490], R238 ;  /* 0x000490ee01007387 */ /* 0x000fe80000100800 */
[----:B------:R2:W4:Y:S04]  /*8990*/  @!P0 LDG.E.U16 R170, desc[UR14][R10.64] ;  /* 0x0000000e0aaa8981 */ /* 0x000528000c1e1500 */
[----:B------:R-:W4:Y:S04]  /*89a0*/  LDL R31, [R1+0x210] ;  /* 0x00021000011f7983 */ /* 0x000f280000100800 */
[----:B------:R0:W-:Y:S02]  /*89b0*/  STS.U16 [R29+UR12+0x580], R169 ;  /* 0x000580a91d007988 */ /* 0x0001e4000800040c */
[----:B0-----:R-:W-:-:S02]  /*89c0*/  PRMT R169, RZ, 0x7610, R169 ;  /* 0x00007610ffa97816 */ /* 0x001fc400000000a9 */
[----:B--2---:R-:W-:-:S05]  /*89d0*/  IADD3 R10, P1, R28, R5, RZ ;  /* 0x000000051c0a7210 */ /* 0x004fca0007f3e0ff */
[----:B---3--:R-:W-:Y:S01]  /*89e0*/  IMAD.X R11, R8, 0x1, R4, P1 ;  /* 0x00000001080b7824 */ /* 0x008fe200008e0604 */
[----:B------:R0:W-:Y:S04]  /*89f0*/  STL [R1+0x3f0], R8 ;  /* 0x0003f00801007387 */ /* 0x0001e80000100800 */
[----:B------:R1:W2:Y:S04]  /*8a00*/  @!P0 LDG.E.U16 R169, desc[UR14][R10.64] ;  /* 0x0000000e0aa98981 */ /* 0x0002a8000c1e1500 */
[----:B0-----:R-:W3:Y:S01]  /*8a10*/  LDL.LU R8, [R1+0x34c] ;  /* 0x00034c0001087983 */ /* 0x001ee20000300800 */
[----:B-1----:R-:W-:-:S03]  /*8a20*/  IADD3 R10, P1, R2, R5, RZ ;  /* 0x00000005020a7210 */ /* 0x002fc60007f3e0ff */
[----:B------:R0:W-:Y:S04]  /*8a30*/  STL [R1+0x3f4], R2 ;  /* 0x0003f40201007387 */ /* 0x0001e80000100800 */
[----:B0-----:R-:W2:Y:S01]  /*8a40*/  LDL.LU R2, [R1+0x2ac] ;  /* 0x0002ac0001027983 */ /* 0x001ea20000300800 */
[----:B------:R-:W-:Y:S01]  /*8a50*/  PRMT R168, RZ, 0x7610, R168 ;  /* 0x00007610ffa87816 */ /* 0x000fe200000000a8 */
[----:B----4-:R-:W-:Y:S02]  /*8a60*/  IMAD.X R11, R3, 0x1, R4, P1 ;  /* 0x00000001030b7824 */ /* 0x010fe400008e0604 */
[----:B------:R0:W-:Y:S04]  /*8a70*/  STL [R1+0x3f8], R3 ;  /* 0x0003f80301007387 */ /* 0x0001e80000100800 */
[----:B------:R1:W4:Y:S04]  /*8a80*/  @!P0 LDG.E.U16 R168, desc[UR14][R10.64] ;  /* 0x0000000e0aa88981 */ /* 0x000328000c1e1500 */
[----:B------:R1:W-:Y:S04]  /*8a90*/  STS.U16 [R29+UR12+0x980], R167 ;  /* 0x000980a71d007988 */ /* 0x0003e8000800040c */
[----:B0-----:R-:W4:Y:S01]  /*8aa0*/  LDL.LU R3, [R1+0x3ac] ;  /* 0x0003ac0001037983 */ /* 0x001f220000300800 */
[----:B-1----:R-:W-:-:S03]  /*8ab0*/  IADD3 R10, P1, R0, R5, RZ ;  /* 0x00000005000a7210 */ /* 0x002fc60007f3e0ff */
[----:B------:R0:W-:Y:S01]  /*8ac0*/  STL [R1+0x3fc], R0 ;  /* 0x0003fc0001007387 */ /* 0x0001e20000100800 */
[----:B------:R-:W-:Y:S01]  /*8ad0*/  PRMT R167, RZ, 0x7610, R167 ;  /* 0x00007610ffa77816 */ /* 0x000fe200000000a7 */
[----:B------:R-:W-:-:S05]  /*8ae0*/  IMAD.X R11, R236, 0x1, R4, P1 ;  /* 0x00000001ec0b7824 */ /* 0x000fca00008e0604 */
[----:B------:R1:W4:Y:S04]  /*8af0*/  @!P0 LDG.E.U16 R167, desc[UR14][R10.64] ;  /* 0x0000000e0aa78981 */ /* 0x000328000c1e1500 */
[----:B0-----:R-:W4:Y:S01]  /*8b00*/  LDL.LU R0, [R1+0x348] ;  /* 0x0003480001007983 */ /* 0x001f220000300800 */
[----:B------:R-:W-:-:S03]  /*8b10*/  PRMT R166, RZ, 0x7610, R166 ;  /* 0x00007610ffa67816 */ /* 0x000fc600000000a6 */
[----:B------:R0:W-:Y:S01]  /*8b20*/  STL [R1+0x400], R236 ;  /* 0x000400ec01007387 */ /* 0x0001e20000100800 */
[----:B-1----:R-:W-:-:S03]  /*8b30*/  IADD3 R10, P1, R7, R5, RZ ;  /* 0x00000005070a7210 */ /* 0x002fc60007f3e0ff */
[----:B0-----:R-:W4:Y:S04]  /*8b40*/  LDL.LU R236, [R1+0x2a0] ;  /* 0x0002a00001ec7983 */ /* 0x001f280000300800 */
[----:B------:R0:W-:Y:S04]  /*8b50*/  STL [R1+0x404], R7 ;  /* 0x0004040701007387 */ /* 0x0001e80000100800 */
[----:B0-----:R-:W4:Y:S04]  /*8b60*/  LDL.LU R7, [R1+0x208] ;  /* 0x0002080001077983 */ /* 0x001f280000300800 */
[----:B------:R-:W4:Y:S01]  /*8b70*/  LDL.LU R252, [R1+0x28c] ;  /* 0x00028c0001fc7983 */ /* 0x000f220000300800 */
[----:B------:R-:W-:-:S05]  /*8b80*/  IMAD.X R11, R31, 0x1, R4, P1 ;  /* 0x000000011f0b7824 */ /* 0x000fca00008e0604 */
[----:B------:R3:W4:Y:S02]  /*8b90*/  @!P0 LDG.E.U16 R166, desc[UR14][R10.64] ;  /* 0x0000000e0aa68981 */ /* 0x000724000c1e1500 */
[----:B---3--:R-:W-:Y:S02]  /*8ba0*/  IADD3 R10, P1, R8, R5, RZ ;  /* 0x00000005080a7210 */ /* 0x008fe40007f3e0ff */
[----:B------:R0:W-:Y:S04]  /*8bb0*/  STL [R1+0x408], R8 ;  /* 0x0004080801007387 */ /* 0x0001e80000100800 */
[----:B0-----:R-:W3:Y:S04]  /*8bc0*/  LDL.LU R8, [R1+0x33c] ;  /* 0x00033c0001087983 */ /* 0x001ee80000300800 */
[----:B--2---:R0:W-:Y:S01]  /*8bd0*/  STL [R1+0x40c], R2 ;  /* 0x00040c0201007387 */ /* 0x0041e20000100800 */
[----:B------:R-:W-:-:S03]  /*8be0*/  IMAD.X R11, R2, 0x1, R4, P1 ;  /* 0x00000001020b7824 */ /* 0x000fc600008e0604 */
[----:B------:R-:W2:Y:S04]  /*8bf0*/  LDL R32, [R1+0x3a4] ;  /* 0x0003a40001207983 */ /* 0x000ea80000100800 */
[----:B------:R-:W2:Y:S04]  /*8c00*/  LDL R31, [R1+0x328] ;  /* 0x00032800011f7983 */ /* 0x000ea80000100800 */
[----:B0-----:R-:W2:Y:S04]  /*8c10*/  LDL.LU R2, [R1+0x29c] ;  /* 0x00029c0001027983 */ /* 0x001ea80000300800 */
[----:B------:R0:W-:Y:S02]  /*8c20*/  STS.U16 [R29+UR12+0xd80], R165 ;  /* 0x000d80a51d007988 */ /* 0x0001e4000800040c */
[----:B0-----:R-:W-:-:S02]  /*8c30*/  PRMT R165, RZ, 0x7610, R165 ;  /* 0x00007610ffa57816 */ /* 0x001fc400000000a5 */
[----:B----4-:R0:W-:Y:S04]  /*8c40*/  STL [R1+0x410], R3 ;  /* 0x0004100301007387 */ /* 0x0101e80000100800 */
[----:B------:R1:W4:Y:S01]  /*8c50*/  @!P0 LDG.E.U16 R165, desc[UR14][R10.64] ;  /* 0x0000000e0aa58981 */ /* 0x000322000c1e1500 */
[----:B------:R-:W-:Y:S02]  /*8c60*/  PRMT R164, RZ, 0x7610, R164 ;  /* 0x00007610ffa47816 */ /* 0x000fe400000000a4 */
[----:B-1----:R-:W-:Y:S02]  /*8c70*/  IADD3 R10, P1, R3, R5, RZ ;  /* 0x00000005030a7210 */ /* 0x002fe40007f3e0ff */
[----:B0-----:R-:W4:Y:S03]  /*8c80*/  LDL.LU R3, [R1+0x338] ;  /* 0x0003380001037983 */ /* 0x001f260000300800 */
[----:B------:R-:W-:Y:S01]  /*8c90*/  IMAD.X R11, R0, 0x1, R4, P1 ;  /* 0x00000001000b7824 */ /* 0x000fe200008e0604 */
[----:B------:R0:W-:Y:S04]  /*8ca0*/  STL [R1+0x414], R0 ;  /* 0x0004140001007387 */ /* 0x0001e80000100800 */
[----:B------:R1:W4:Y:S01]  /*8cb0*/  @!P0 LDG.E.U16 R164, desc[UR14][R10.64] ;  /* 0x0000000e0aa48981 */ /* 0x000322000c1e1500 */
[----:B------:R-:W-:-:S03]  /*8cc0*/  PRMT R163, RZ, 0x7610, R163 ;  /* 0x00007610ffa37816 */ /* 0x000fc600000000a3 */
[----:B0-----:R-:W4:Y:S01]  /*8cd0*/  LDL.LU R0, [R1+0x290] ;  /* 0x0002900001007983 */ /* 0x001f220000300800 */
[----:B-1----:R-:W-:-:S03]  /*8ce0*/  IADD3 R10, P1, R236, R5, RZ ;  /* 0x00000005ec0a7210 */ /* 0x002fc60007f3e0ff */
[----:B------:R0:W-:Y:S02]  /*8cf0*/  STL [R1+0x418], R236 ;  /* 0x000418ec01007387 */ /* 0x0001e40000100800 */
[----:B------:R-:W-:-:S05]  /*8d00*/  IMAD.X R11, R7, 0x1, R4, P1 ;  /* 0x00000001070b7824 */ /* 0x000fca00008e0604 */
[----:B------:R3:W4:Y:S04]  /*8d10*/  @!P0 LDG.E.U16 R163, desc[UR14][R10.64] ;  /* 0x0000000e0aa38981 */ /* 0x000728000c1e1500 */
[----:B0-----:R-:W4:Y:S04]  /*8d20*/  LDL.LU R236, [R1+0x200] ;  /* 0x0002000001ec7983 */ /* 0x001f280000300800 */
[----:B------:R0:W-:Y:S04]  /*8d30*/  STL [R1+0x41c], R7 ;  /* 0x00041c0701007387 */ /* 0x0001e80000100800 */
[----:B0-----:R-:W4:Y:S01]  /*8d40*/  LDL.LU R7, [R1+0x32c] ;  /* 0x00032c0001077983 */ /* 0x001f220000300800 */
[----:B---3--:R-:W-:-:S03]  /*8d50*/  IADD3 R10, P1, R8, R5, RZ ;  /* 0x00000005080a7210 */ /* 0x008fc60007f3e0ff */
[----:B------:R-:W-:Y:S04]  /*8d60*/  STL [R1+0x424], R8 ;  /* 0x0004240801007387 */ /* 0x000fe80000100800 */
[----:B--2---:R0:W-:Y:S01]  /*8d70*/  STL [R1+0x428], R2 ;  /* 0x0004280201007387 */ /* 0x0041e20000100800 */
[----:B------:R-:W-:-:S03]  /*8d80*/  IMAD.X R11, R2, 0x1, R4, P1 ;  /* 0x00000001020b7824 */ /* 0x000fc600008e0604 */
[----:B------:R-:W2:Y:S04]  /*8d90*/  LDL.LU R250, [R1+0x27c] ;  /* 0x00027c0001fa7983 */ /* 0x000ea80000300800 */
[----:B0-----:R-:W3:Y:S04]  /*8da0*/  LDL.LU R2, [R1+0x39c] ;  /* 0x00039c0001027983 */ /* 0x001ee80000300800 */
[----:B------:R-:W2:Y:S04]  /*8db0*/  LDL.LU R8, [R1+0x280] ;  /* 0x0002800001087983 */ /* 0x000ea80000300800 */
[----:B------:R0:W-:Y:S02]  /*8dc0*/  STS.U16 [R29+UR12+0x1180], R162 ;  /* 0x001180a21d007988 */ /* 0x0001e4000800040c */
[----:B0-----:R-:W-:-:S06]  /*8dd0*/  PRMT R162, RZ, 0x7610, R162 ;  /* 0x00007610ffa27816 */ /* 0x001fcc00000000a2 */
[----:B------:R0:W2:Y:S01]  /*8de0*/  @!P0 LDG.E.U16 R162, desc[UR14][R10.64] ;  /* 0x0000000e0aa28981 */ /* 0x0000a2000c1e1500 */
[----:B------:R-:W-:Y:S02]  /*8df0*/  PRMT R161, RZ, 0x7610, R161 ;  /* 0x00007610ffa17816 */ /* 0x000fe400000000a1 */
[----:B0-----:R-:W-:-:S05]  /*8e00*/  IADD3 R10, P1, R32, R5, RZ ;  /* 0x00000005200a7210 */ /* 0x001fca0007f3e0ff */
[----:B----4-:R-:W-:Y:S01]  /*8e10*/  IMAD.X R11, R3, 0x1, R4, P1 ;  /* 0x00000001030b7824 */ /* 0x010fe200008e0604 */
[----:B------:R0:W-:Y:S04]  /*8e20*/  STL [R1+0x42c], R3 ;  /* 0x00042c0301007387 */ /* 0x0001e80000100800 */
[----:B------:R1:W4:Y:S01]  /*8e30*/  @!P0 LDG.E.U16 R161, desc[UR14][R10.64] ;  /* 0x0000000e0aa18981 */ /* 0x000322000c1e1500 */
[----:B------:R-:W-:-:S03]  /*8e40*/  PRMT R160, RZ, 0x7610, R160 ;  /* 0x00007610ffa07816 */ /* 0x000fc600000000a0 */
[----:B0-----:R-:W4:Y:S01]  /*8e50*/  LDL.LU R3, [R1+0x31c] ;  /* 0x00031c0001037983 */ /* 0x001f220000300800 */
[----:B-1----:R-:W-:-:S05]  /*8e60*/  IADD3 R10, P1, R0, R5, RZ ;  /* 0x00000005000a7210 */ /* 0x002fca0007f3e0ff */
[----:B------:R-:W-:Y:S01]  /*8e70*/  IMAD.X R11, R236, 0x1, R4, P1 ;  /* 0x00000001ec0b7824 */ /* 0x000fe200008e0604 */
[----:B------:R-:W-:Y:S04]  /*8e80*/  STL [R1+0x434], R0 ;  /* 0x0004340001007387 */ /* 0x000fe80000100800 */
[----:B------:R0:W4:Y:S01]  /*8e90*/  @!P0 LDG.E.U16 R160, desc[UR14][R10.64] ;  /* 0x0000000e0aa08981 */ /* 0x000122000c1e1500 */
[----:B------:R-:W-:-:S03]  /*8ea0*/  PRMT R159, RZ, 0x7610, R159 ;  /* 0x00007610ff9f7816 */ /* 0x000fc6000000009f */
[----:B------:R1:W-:Y:S01]  /*8eb0*/  STL [R1+0x438], R236 ;  /* 0x000438ec01007387 */ /* 0x0003e20000100800 */
[----:B0-----:R-:W-:-:S03]  /*8ec0*/  IADD3 R10, P1, R7, R5, RZ ;  /* 0x00000005070a7210 */ /* 0x001fc60007f3e0ff */
[----:B-1----:R-:W4:Y:S02]  /*8ed0*/  LDL.LU R236, [R1+0x394] ;  /* 0x0003940001ec7983 */ /* 0x002f240000300800 */
[----:B------:R-:W-:Y:S02]  /*8ee0*/  IMAD.X R11, R252, 0x1, R4, P1 ;  /* 0x00000001fc0b7824 */ /* 0x000fe400008e0604 */
[----:B------:R-:W-:Y:S04]  /*8ef0*/  STL [R1+0x43c], R7 ;  /* 0x00043c0701007387 */ /* 0x000fe80000100800 */
[----:B------:R-:W-:Y:S04]  /*8f00*/  STL [R1+0x440], R252 ;  /* 0x000440fc01007387 */ /* 0x000fe80000100800 */
[----:B------:R0:W4:Y:S04]  /*8f10*/  @!P0 LDG.E.U16 R159, desc[UR14][R10.64] ;  /* 0x0000000e0a9f8981 */ /* 0x000128000c1e1500 */
[----:B------:R1:W-:Y:S02]  /*8f20*/  STS.U16 [R29+UR12+0x1580], R158 ;  /* 0x0015809e1d007988 */ /* 0x0003e4000800040c */
[----:B-1----:R-:W-:-:S02]  /*8f30*/  PRMT R158, RZ, 0x7610, R158 ;  /* 0x00007610ff9e7816 */ /* 0x002fc4000000009e */
[----:B---3--:R1:W-:Y:S01]  /*8f40*/  STL [R1+0x444], R2 ;  /* 0x0004440201007387 */ /* 0x0083e20000100800 */
[----:B0-----:R-:W-:-:S03]  /*8f50*/  IADD3 R10, P1, R2, R5, RZ ;  /* 0x00000005020a7210 */ /* 0x001fc60007f3e0ff */
[----:B------:R-:W3:Y:S04]  /*8f60*/  LDL.LU R7, [R1+0x318] ;  /* 0x0003180001077983 */ /* 0x000ee80000300800 */
[----:B------:R-:W3:Y:S04]  /*8f70*/  LDL.LU R244, [R1+0x388] ;  /* 0x0003880001f47983 */ /* 0x000ee80000300800 */
[----:B------:R-:W3:Y:S04]  /*8f80*/  LDL.LU R246, [R1+0x24c] ;  /* 0x00024c0001f67983 */ /* 0x000ee80000300800 */
[----:B------:R-:W3:Y:S04]  /*8f90*/  LDL.LU R248, [R1+0x260] ;  /* 0x0002600001f87983 */ /* 0x000ee80000300800 */
[----:B-1----:R-:W3:Y:S04]  /*8fa0*/  LDL.LU R2, [R1+0x26c] ;  /* 0x00026c0001027983 */ /* 0x002ee80000300800 */
[----:B------:R-:W3:Y:S04]  /*8fb0*/  LDL.LU R252, [R1+0x30c] ;  /* 0x00030c0001fc7983 */ /* 0x000ee80000300800 */
[----:B------:R-:W3:Y:S01]  /*8fc0*/  LDL.LU R0, [R1+0x270] ;  /* 0x0002700001007983 */ /* 0x000ee20000300800 */
[----:B------:R-:W-:-:S03]  /*8fd0*/  IMAD.X R11, R31, 0x1, R4, P1 ;  /* 0x000000011f0b7824 */ /* 0x000fc600008e0604 */
[----:B--2---:R0:W-:Y:S04]  /*8fe0*/  STL [R1+0x44c], R8 ;  /* 0x00044c0801007387 */ /* 0x0041e80000100800 */
[----:B------:R1:W2:Y:S02]  /*8ff0*/  @!P0 LDG.E.U16 R158, desc[UR14][R10.64] ;  /* 0x0000000e0a9e8981 */ /* 0x0002a4000c1e1500 */
[----:B-1----:R-:W-:Y:S02]  /*9000*/  IADD3 R10, P1, R8, R5, RZ ;  /* 0x00000005080a7210 */ /* 0x002fe40007f3e0ff */
[----:B0-----:R-:W2:Y:S03]  /*9010*/  LDL.LU R8, [R1+0x38c] ;  /* 0x00038c0001087983 */ /* 0x001ea60000300800 */
[----:B------:R-:W-:Y:S01]  /*9020*/  IMAD.X R11, R251, 0x1, R4, P1 ;  /* 0x00000001fb0b7824 */ /* 0x000fe200008e0604 */
[----:B------:R0:W-:Y:S04]  /*9030*/  STL [R1+0x450], R251 ;  /* 0x000450fb01007387 */ /* 0x0001e80000100800 */
[----:B------:R-:W2:Y:S04]  /*9040*/  LDL R31, [R1+0x258] ;  /* 0x00025800011f7983 */ /* 0x000ea80000100800 */
[----:B0-----:R-:W2:Y:S01]  /*9050*/  LDL.LU R251, [R1+0x308] ;  /* 0x0003080001fb7983 */ /* 0x001ea20000300800 */
[----:B------:R-:W-:-:S06]  /*9060*/  PRMT R157, RZ, 0x7610, R157 ;  /* 0x00007610ff9d7816 */ /* 0x000fcc000000009d */
[----:B------:R4:W2:Y:S01]  /*9070*/  @!P0 LDG.E.U16 R157, desc[UR14][R10.64] ;  /* 0x0000000e0a9d8981 */ /* 0x0008a2000c1e1500 */
[----:B------:R-:W-:Y:S02]  /*9080*/  PRMT R156, RZ, 0x7610, R156 ;  /* 0x00007610ff9c7816 */ /* 0x000fe4000000009c */
[----:B----4-:R-:W-:-:S05]  /*9090*/  IADD3 R10, P1, R3, R5, RZ ;  /* 0x00000005030a7210 */ /* 0x010fca0007f3e0ff */
[----:B------:R-:W-:-:S05]  /*90a0*/  IMAD.X R11, R250, 0x1, R4, P1 ;  /* 0x00000001fa0b7824 */ /* 0x000fca00008e0604 */
[----:B------:R0:W4:Y:S01]  /*90b0*/  @!P0 LDG.E.U16 R156, desc[UR14][R10.64] ;  /* 0x0000000e0a9c8981 */ /* 0x000122000c1e1500 */
[----:B------:R-:W-:Y:S02]  /*90c0*/  PRMT R155, RZ, 0x7610, R155 ;  /* 0x00007610ff9b7816 */ /* 0x000fe4000000009b */
[----:B0-----:R-:W-:Y:S01]  /*90d0*/  IADD3 R10, P1, R236, R5, RZ ;  /* 0x00000005ec0a7210 */ /* 0x001fe20007f3e0ff */
[----:B------:R0:W-:Y:S04]  /*90e0*/  STS.U16 [R29+UR12+0x1980], R154 ;  /* 0x0019809a1d007988 */ /* 0x0001e8000800040c */
[----:B------:R1:W-:Y:S01]  /*90f0*/  STS.U16 [R29+UR12+0x1d80], R22 ;  /* 0x001d80161d007988 */ /* 0x0003e2000800040c */
[----:B0-----:R-:W-:Y:S02]  /*9100*/  PRMT R154, RZ, 0x7610, R154 ;  /* 0x00007610ff9a7816 */ /* 0x001fe4000000009a */
[----:B-1----:R-:W-:Y:S01]  /*9110*/  LOP3.LUT R29, R149, 0xc0, RZ, 0xc0, !PT ;  /* 0x000000c0951d7812 */ /* 0x002fe200078ec0ff */
[----:B------:R0:W-:Y:S04]  /*9120*/  STL [R1+0x45c], R3 ;  /* 0x00045c0301007387 */ /* 0x0001e80000100800 */
[----:B------:R-:W-:Y:S01]  /*9130*/  IMAD R29, R29, 0x40, R150 ;  /* 0x000000401d1d7824 */ /* 0x000fe200078e0296 */
[----:B------:R-:W-:-:S03]  /*9140*/  PRMT R153, RZ, 0x7610, R153 ;  /* 0x00007610ff997816 */ /* 0x000fc60000000099 */
[----:B------:R-:W-:Y:S01]  /*9150*/  IMAD.SHL.U32 R29, R29, 0x2, RZ ;  /* 0x000000021d1d7824 */ /* 0x000fe200078e00ff */
[----:B0-----:R-:W4:Y:S04]  /*9160*/  LDL.LU R3, [R1+0x300] ;  /* 0x0003000001037983 */ /* 0x001f280000300800 */
[----:B------:R-:W-:Y:S01]  /*9170*/  LOP3.LUT R29, R29, 0x40, RZ, 0x3c, !PT ;  /* 0x000000401d1d7812 */ /* 0x000fe200078e3cff */
[----:B------:R0:W-:Y:S01]  /*9180*/  STL [R1+0x460], R250 ;  /* 0x000460fa01007387 */ /* 0x0001e20000100800 */
[----:B------:R-:W-:-:S03]  /*9190*/  PRMT R152, RZ, 0x7610, R152 ;  /* 0x00007610ff987816 */ /* 0x000fc60000000098 */
[----:B------:R-:W-:Y:S04]  /*91a0*/  STS.U16 [R29+UR12+0x200], R223 ;  /* 0x000200df1d007988 */ /* 0x000fe8000800040c */
[----:B0-----:R-:W4:Y:S04]  /*91b0*/  LDL.LU R250, [R1+0x2f4] ;  /* 0x0002f40001fa7983 */ /* 0x001f280000300800 */
[----:B------:R0:W-:Y:S04]  /*91c0*/  STL [R1+0x464], R236 ;  /* 0x000464ec01007387 */ /* 0x0001e80000100800 */
[----:B------:R-:W-:Y:S04]  /*91d0*/  STS.U16 [R29+UR12+0x600], R221 ;  /* 0x000600dd1d007988 */ /* 0x000fe8000800040c */
[----:B------:R-:W-:Y:S04]  /*91e0*/  STS.U16 [R29+UR12+0xa00], R217 ;  /* 0x000a00d91d007988 */ /* 0x000fe8000800040c */
[----:B------:R-:W-:Y:S04]  /*91f0*/  STS.U16 [R29+UR12+0xe00], R213 ;  /* 0x000e00d51d007988 */ /* 0x000fe8000800040c */
[----:B------:R-:W-:Y:S04]  /*9200*/  STS.U16 [R29+UR12+0x1200], R203 ;  /* 0x001200cb1d007988 */ /* 0x000fe8000800040c */
[----:B------:R-:W-:Y:S04]  /*9210*/  STS.U16 [R29+UR12+0x1600], R195 ;  /* 0x001600c31d007988 */ /* 0x000fe8000800040c */
[----:B------:R1:W-:Y:S04]  /*9220*/  STS.U16 [R29+UR12+0x1a00], R189 ;  /* 0x001a00bd1d007988 */ /* 0x0003e8000800040c */
[----:B------:R1:W-:Y:S01]  /*9230*/  STS.U16 [R29+UR12+0x1e00], R184 ;  /* 0x001e00b81d007988 */ /* 0x0003e2000800040c */
[----:B---3--:R-:W-:-:S05]  /*9240*/  IMAD.X R11, R7, 0x1, R4, P1 ;  /* 0x00000001070b7824 */ /* 0x008fca00008e0604 */
[----:B------:R3:W4:Y:S02]  /*9250*/  @!P0 LDG.E.U16 R155, desc[UR14][R10.64] ;  /* 0x0000000e0a9b8981 */ /* 0x000724000c1e1500 */
[----:B---3--:R-:W-:-:S05]  /*9260*/  IADD3 R10, P1, R0, R5, RZ ;  /* 0x00000005000a7210 */ /* 0x008fca0007f3e0ff */
[----:B------:R-:W-:-:S05]  /*9270*/  IMAD.X R11, R249, 0x1, R4, P1 ;  /* 0x00000001f90b7824 */ /* 0x000fca00008e0604 */
[----:B------:R3:W4:Y:S02]  /*9280*/  @!P0 LDG.E.U16 R154, desc[UR14][R10.64] ;  /* 0x0000000e0a9a8981 */ /* 0x000724000c1e1500 */
[----:B---3--:R-:W-:-:S05]  /*9290*/  IADD3 R10, P1, R252, R5, RZ ;  /* 0x00000005fc0a7210 */ /* 0x008fca0007f3e0ff */
[----:B------:R-:W-:Y:S01]  /*92a0*/  IMAD.X R11, R2, 0x1, R4, P1 ;  /* 0x00000001020b7824 */ /* 0x000fe200008e0604 */
[----:B------:R-:W-:Y:S04]  /*92b0*/  STL [R1+0x46c], R7 ;  /* 0x00046c0701007387 */ /* 0x000fe80000100800 */
[----:B------:R2:W3:Y:S04]  /*92c0*/  @!P0 LDG.E.U16 R153, desc[UR14][R10.64] ;  /* 0x0000000e0a998981 */ /* 0x0004e8000c1e1500 */
[----:B------:R-:W-:Y:S04]  /*92d0*/  STL [R1+0x470], R0 ;  /* 0x0004700001007387 */ /* 0x000fe80000100800 */
[----:B------:R-:W-:Y:S01]  /*92e0*/  STL [R1+0x474], R249 ;  /* 0x000474f901007387 */ /* 0x000fe20000100800 */
[----:B--2---:R-:W-:-:S03]  /*92f0*/  IADD3 R10, P1, R8, R5, RZ ;  /* 0x00000005080a7210 */ /* 0x004fc60007f3e0ff */
[----:B------:R-:W-:Y:S02]  /*9300*/  STL [R1+0x478], R252 ;  /* 0x000478fc01007387 */ /* 0x000fe40000100800 */
[----:B------:R-:W-:Y:S02]  /*9310*/  IMAD.X R11, R251, 0x1, R4, P1 ;  /* 0x00000001fb0b7824 */ /* 0x000fe400008e0604 */
[----:B------:R-:W-:Y:S04]  /*9320*/  STL [R1+0x480], R2 ;  /* 0x0004800201007387 */ /* 0x000fe80000100800 */
[----:B------:R-:W-:Y:S04]  /*9330*/  STL [R1+0x484], R8 ;  /* 0x0004840801007387 */ /* 0x000fe80000100800 */
[----:B------:R-:W-:Y:S04]  /*9340*/  STL [R1+0x488], R251 ;  /* 0x000488fb01007387 */ /* 0x000fe80000100800 */
[----:B------:R2:W-:Y:S04]  /*9350*/  STL [R1+0x48c], R248 ;  /* 0x00048cf801007387 */ /* 0x0005e80000100800 */
[----:B0-----:R-:W3:Y:S04]  /*9360*/  LDL.LU R236, [R1+0x248] ;  /* 0x0002480001ec7983 */ /* 0x001ee80000300800 */
[----:B-1----:R-:W3:Y:S04]  /*9370*/  LDL.LU R189, [R1+0x370] ;  /* 0x0003700001bd7983 */ /* 0x002ee80000300800 */
[----:B------:R0:W3:Y:S04]  /*9380*/  @!P0 LDG.E.U16 R152, desc[UR14][R10.64] ;  /* 0x0000000e0a988981 */ /* 0x0000e8000c1e1500 */
[----:B------:R-:W3:Y:S04]  /*9390*/  LDL.LU R184, [R1+0x2d0] ;  /* 0x0002d00001b87983 */ /* 0x000ee80000300800 */
[----:B------:R-:W3:Y:S01]  /*93a0*/  LDL.LU R238, [R1+0x21c] ;  /* 0x00021c0001ee7983 */ /* 0x000ee20000300800 */
[----:B0-----:R-:W-:-:S03]  /*93b0*/  IADD3 R10, P1, R248, R5, RZ ;  /* 0x00000005f80a7210 */ /* 0x001fc60007f3e0ff */
[----:B--2---:R-:W2:Y:S04]  /*93c0*/  LDL.LU R248, [R1+0x228] ;  /* 0x0002280001f87983 */ /* 0x004ea80000300800 */
[----:B------:R-:W2:Y:S04]  /*93d0*/  LDL.LU R251, [R1+0x2d4] ;  /* 0x0002d40001fb7983 */ /* 0x000ea80000300800 */
[----:B------:R-:W2:Y:S04]  /*93e0*/  LDL.LU R8, [R1+0x2e0] ;  /* 0x0002e00001087983 */ /* 0x000ea80000300800 */
[----:B------:R-:W2:Y:S04]  /*93f0*/  LDL.LU R2, [R1+0x378] ;  /* 0x0003780001027983 */ /* 0x000ea80000300800 */
[----:B------:R-:W2:Y:S04]  /*9400*/  LDL.LU R240, [R1+0x22c] ;  /* 0x00022c0001f07983 */ /* 0x000ea80000300800 */
[----:B------:R-:W2:Y:S04]  /*9410*/  LDL.LU R252, [R1+0x238] ;  /* 0x0002380001fc7983 */ /* 0x000ea80000300800 */
[----:B------:R-:W2:Y:S04]  /*9420*/  LDL.LU R249, [R1+0x2e4] ;  /* 0x0002e40001f97983 */ /* 0x000ea80000300800 */
[----:B------:R-:W2:Y:S04]  /*9430*/  LDL.LU R0, [R1+0x2f0] ;  /* 0x0002f00001007983 */ /* 0x000ea80000300800 */
[----:B------:R-:W2:Y:S04]  /*9440*/  LDL.LU R7, [R1+0x380] ;  /* 0x0003800001077983 */ /* 0x000ea80000300800 */
[----:B------:R-:W2:Y:S01]  /*9450*/  LDL.LU R242, [R1+0x23c] ;  /* 0x00023c0001f27983 */ /* 0x000ea20000300800 */
[----:B------:R-:W-:Y:S01]  /*9460*/  PRMT R23, RZ, 0x7610, R23 ;  /* 0x00007610ff177816 */ /* 0x000fe20000000017 */
[----:B------:R-:W-:-:S05]  /*9470*/  IMAD.X R11, R247, 0x1, R4, P1 ;  /* 0x00000001f70b7824 */ /* 0x000fca00008e0604 */
[----:B------:R0:W2:Y:S01]  /*9480*/  @!P0 LDG.E.U16 R23, desc[UR14][R10.64] ;  /* 0x0000000e0a178981 */ /* 0x0000a2000c1e1500 */
[----:B------:R-:W-:Y:S02]  /*9490*/  PRMT R22, RZ, 0x7610, R22 ;  /* 0x00007610ff167816 */ /* 0x000fe40000000016 */
[----:B0-----:R-:W-:-:S05]  /*94a0*/  IADD3 R10, P1, R31, R5, RZ ;  /* 0x000000051f0a7210 */ /* 0x001fca0007f3e0ff */
[----:B------:R-:W-:-:S05]  /*94b0*/  IMAD.X R11, R245, 0x1, R4, P1 ;  /* 0x00000001f50b7824 */ /* 0x000fca00008e0604 */
[----:B------:R0:W2:Y:S01]  /*94c0*/  @!P0 LDG.E.U16 R22, desc[UR14][R10.64] ;  /* 0x0000000e0a168981 */ /* 0x0000a2000c1e1500 */
[----:B------:R-:W-:Y:S02]  /*94d0*/  PRMT R21, RZ, 0x7610, R21 ;  /* 0x00007610ff157816 */ /* 0x000fe40000000015 */
[----:B0-----:R-:W-:-:S05]  /*94e0*/  IADD3 R10, P1, R244, R5, RZ ;  /* 0x00000005f40a7210 */ /* 0x001fca0007f3e0ff */
[----:B----4-:R-:W-:-:S05]  /*94f0*/  IMAD.X R11, R3, 0x1, R4, P1 ;  /* 0x00000001030b7824 */ /* 0x010fca00008e0604 */
[----:B------:R0:W4:Y:S01]  /*9500*/  @!P0 LDG.E.U16 R21, desc[UR14][R10.64] ;  /* 0x0000000e0a158981 */ /* 0x000122000c1e1500 */
[----:B------:R-:W-:Y:S02]  /*9510*/  PRMT R20, RZ, 0x7610, R20 ;  /* 0x00007610ff147816 */ /* 0x000fe40000000014 */
[----:B0-----:R-:W-:-:S05]  /*9520*/  IADD3 R10, P1, R246, R5, RZ ;  /* 0x00000005f60a7210 */ /* 0x001fca0007f3e0ff */
[----:B------:R-:W-:-:S05]  /*9530*/  IMAD.X R11, R243, 0x1, R4, P1 ;  /* 0x00000001f30b7824 */ /* 0x000fca00008e0604 */
[----:B------:R0:W4:Y:S01]  /*9540*/  @!P0 LDG.E.U16 R20, desc[UR14][R10.64] ;  /* 0x0000000e0a148981 */ /* 0x000122000c1e1500 */
[----:B------:R-:W-:Y:S02]  /*9550*/  PRMT R19, RZ, 0x7610, R19 ;  /* 0x00007610ff137816 */ /* 0x000fe40000000013 */
[----:B------:R-:W-:Y:S02]  /*9560*/  LOP3.LUT R29, R149, 0xc0, RZ, 0xc0, !PT ;  /* 0x000000c0951d7812 */ /* 0x000fe400078ec0ff */
[----:B0-----:R-:W-:-:S03]  /*9570*/  IADD3 R10, P1, R250, R5, RZ ;  /* 0x00000005fa0a7210 */ /* 0x001fc60007f3e0ff */
[----:B------:R-:W-:Y:S01]  /*9580*/  IMAD R29, R29, 0x40, R150 ;  /* 0x000000401d1d7824 */ /* 0x000fe200078e0296 */
[----:B------:R-:W-:-:S03]  /*9590*/  PRMT R18, RZ, 0x7610, R18 ;  /* 0x00007610ff127816 */ /* 0x000fc60000000012 */
[----:B------:R-:W-:-:S05]  /*95a0*/  IMAD.SHL.U32 R29, R29, 0x2, RZ ;  /* 0x000000021d1d7824 */ /* 0x000fca00078e00ff */
[----:B------:R-:W-:Y:S02]  /*95b0*/  LOP3.LUT R29, R29, 0x50, RZ, 0x3c, !PT ;  /* 0x000000501d1d7812 */ /* 0x000fe400078e3cff */
[----:B------:R-:W-:-:S03]  /*95c0*/  PRMT R17, RZ, 0x7610, R17 ;  /* 0x00007610ff117816 */ /* 0x000fc60000000011 */
[----:B------:R-:W-:Y:S04]  /*95d0*/  STS.U16 [R29+UR12+0x280], R228 ;  /* 0x000280e41d007988 */ /* 0x000fe8000800040c */
[----:B------:R-:W-:Y:S04]  /*95e0*/  STS.U16 [R29+UR12+0x680], R226 ;  /* 0x000680e21d007988 */ /* 0x000fe8000800040c */
[----:B------:R-:W-:Y:S04]  /*95f0*/  STS.U16 [R29+UR12+0xa80], R222 ;  /* 0x000a80de1d007988 */ /* 0x000fe8000800040c */
[----:B------:R-:W-:Y:S04]  /*9600*/  STS.U16 [R29+UR12+0xe80], R219 ;  /* 0x000e80db1d007988 */ /* 0x000fe8000800040c */
[----:B------:R-:W-:Y:S04]  /*9610*/  STS.U16 [R29+UR12+0x1280], R214 ;  /* 0x001280d61d007988 */ /* 0x000fe8000800040c */
[----:B------:R-:W-:Y:S04]  /*9620*/  STS.U16 [R29+UR12+0x1680], R207 ;  /* 0x001680cf1d007988 */ /* 0x000fe8000800040c */
[----:B------:R-:W-:Y:S04]  /*9630*/  STS.U16 [R29+UR12+0x1a80], R200 ;  /* 0x001a80c81d007988 */ /* 0x000fe8000800040c */
[----:B------:R0:W-:Y:S01]  /*9640*/  STS.U16 [R29+UR12+0x1e80], R194 ;  /* 0x001e80c21d007988 */ /* 0x0001e2000800040c */
[----:B------:R-:W-:-:S02]  /*9650*/  PRMT R16, RZ, 0x7610, R16 ;  /* 0x00007610ff107816 */ /* 0x000fc40000000010 */
[----:B0-----:R-:W-:-:S05]  /*9660*/  LOP3.LUT R29, R149, 0xc0, RZ, 0xc0, !PT ;  /* 0x000000c0951d7812 */ /* 0x001fca00078ec0ff */
[----:B------:R-:W-:-:S04]  /*9670*/  IMAD R29, R29, 0x40, R150 ;  /* 0x000000401d1d7824 */ /* 0x000fc800078e0296 */
[----:B------:R-:W-:Y:S01]  /*9680*/  IMAD.SHL.U32 R29, R29, 0x2, RZ ;  /* 0x000000021d1d7824 */ /* 0x000fe200078e00ff */
[----:B------:R-:W-:-:S04]  /*9690*/  PRMT R15, RZ, 0x7610, R15 ;  /* 0x00007610ff0f7816 */ /* 0x000fc8000000000f */
[----:B------:R-:W-:-:S05]  /*96a0*/  LOP3.LUT R29, R29, 0x60, RZ, 0x3c, !PT ;  /* 0x000000601d1d7812 */ /* 0x000fca00078e3cff */
[----:B------:R-:W-:Y:S04]  /*96b0*/  STS.U16 [R29+UR12+0x300], R232 ;  /* 0x000300e81d007988 */ /* 0x000fe8000800040c */
[----:B------:R-:W-:Y:S04]  /*96c0*/  STS.U16 [R29+UR12+0x700], R230 ;  /* 0x000700e61d007988 */ /* 0x000fe8000800040c */
[----:B------:R-:W-:Y:S04]  /*96d0*/  STS.U16 [R29+UR12+0xb00], R227 ;  /* 0x000b00e31d007988 */ /* 0x000fe8000800040c */
[----:B------:R-:W-:Y:S04]  /*96e0*/  STS.U16 [R29+UR12+0xf00], R225 ;  /* 0x000f00e11d007988 */ /* 0x000fe8000800040c */
[----:B------:R-:W-:Y:S01]  /*96f0*/  STS.U16 [R29+UR12+0x1300], R220 ;  /* 0x001300dc1d007988 */ /* 0x000fe2000800040c */
[----:B------:R-:W-:-:S03]  /*9700*/  PRMT R14, RZ, 0x7610, R14 ;  /* 0x00007610ff0e7816 */ /* 0x000fc6000000000e */
[----:B------:R-:W-:Y:S04]  /*9710*/  STS.U16 [R29+UR12+0x1700], R216 ;  /* 0x001700d81d007988 */ /* 0x000fe8000800040c */
[----:B------:R-:W-:Y:S04]  /*9720*/  STS.U16 [R29+UR12+0x1b00], R212 ;  /* 0x001b00d41d007988 */ /* 0x000fe8000800040c */
[----:B------:R0:W-:Y:S02]  /*9730*/  STS.U16 [R29+UR12+0x1f00], R206 ;  /* 0x001f00ce1d007988 */ /* 0x0001e4000800040c */
[----:B0-----:R-:W-:Y:S01]  /*9740*/  LOP3.LUT R29, R151, 0xc0, RZ, 0xc0, !PT ;  /* 0x000000c0971d7812 */ /* 0x001fe200078ec0ff */
[----:B---3--:R-:W-:-:S05]  /*9750*/  IMAD.X R11, R236, 0x1, R4, P1 ;  /* 0x00000001ec0b7824 */ /* 0x008fca00008e0604 */
[----:B------:R2:W3:Y:S02]  /*9760*/  @!P0 LDG.E.U16 R19, desc[UR14][R10.64] ;  /* 0x0000000e0a138981 */ /* 0x0004e4000c1e1500 */
[----:B--2---:R-:W-:-:S05]  /*9770*/  IADD3 R10, P1, R7, R5, RZ ;  /* 0x00000005070a7210 */ /* 0x004fca0007f3e0ff */
[----:B------:R-:W-:-:S05]  /*9780*/  IMAD.X R11, R0, 0x1, R4, P1 ;  /* 0x00000001000b7824 */ /* 0x000fca00008e0604 */
[----:B------:R0:W2:Y:S02]  /*9790*/  @!P0 LDG.E.U16 R18, desc[UR14][R10.64] ;  /* 0x0000000e0a128981 */ /* 0x0000a4000c1e1500 */
[----:B0-----:R-:W-:-:S05]  /*97a0*/  IADD3 R10, P1, R242, R5, RZ ;  /* 0x00000005f20a7210 */ /* 0x001fca0007f3e0ff */
[----:B------:R-:W-:-:S05]  /*97b0*/  IMAD.X R11, R241, 0x1, R4, P1 ;  /* 0x00000001f10b7824 */ /* 0x000fca00008e0604 */
[----:B------:R0:W2:Y:S02]  /*97c0*/  @!P0 LDG.E.U16 R17, desc[UR14][R10.64] ;  /* 0x0000000e0a118981 */ /* 0x0000a4000c1e1500 */
[----:B0-----:R-:W-:-:S05]  /*97d0*/  IADD3 R10, P1, R249, R5, RZ ;  /* 0x00000005f90a7210 */ /* 0x001fca0007f3e0ff */
[----:B------:R-:W-:-:S05]  /*97e0*/  IMAD.X R11, R252, 0x1, R4, P1 ;  /* 0x00000001fc0b7824 */ /* 0x000fca00008e0604 */
[----:B------:R0:W2:Y:S02]  /*97f0*/  @!P0 LDG.E.U16 R16, desc[UR14][R10.64] ;  /* 0x0000000e0a108981 */ /* 0x0000a4000c1e1500 */
[----:B0-----:R-:W-:-:S05]  /*9800*/  IADD3 R10, P1, R2, R5, RZ ;  /* 0x00000005020a7210 */ /* 0x001fca0007f3e0ff */
[----:B------:R-:W-:-:S05]  /*9810*/  IMAD.X R11, R8, 0x1, R4, P1 ;  /* 0x00000001080b7824 */ /* 0x000fca00008e0604 */
[----:B------:R0:W2:Y:S01]  /*9820*/  @!P0 LDG.E.U16 R15, desc[UR14][R10.64] ;  /* 0x0000000e0a0f8981 */ /* 0x0000a2000c1e1500 */
[----:B------:R-:W-:Y:S01]  /*9830*/  IMAD R29, R29, 0x40, R30 ;  /* 0x000000401d1d7824 */ /* 0x000fe200078e021e */
[----:B0-----:R-:W-:-:S05]  /*9840*/  IADD3 R10, P1, R240, R5, RZ ;  /* 0x00000005f00a7210 */ /* 0x001fca0007f3e0ff */
[----:B------:R-:W-:Y:S02]  /*9850*/  IMAD.X R11, R239, 0x1, R4, P1 ;  /* 0x00000001ef0b7824 */ /* 0x000fe400008e0604 */
[----:B------:R-:W-:-:S03]  /*9860*/  IMAD.SHL.U32 R29, R29, 0x2, RZ ;  /* 0x000000021d1d7824 */ /* 0x000fc600078e00ff */
[----:B------:R0:W2:Y:S01]  /*9870*/  @!P0 LDG.E.U16 R14, desc[UR14][R10.64] ;  /* 0x0000000e0a0e8981 */ /* 0x0000a2000c1e1500 */
[----:B------:R-:W-:Y:S02]  /*9880*/  PRMT R13, RZ, 0x7610, R13 ;  /* 0x00007610ff0d7816 */ /* 0x000fe4000000000d */
[----:B------:R-:W-:Y:S02]  /*9890*/  LOP3.LUT R29, R29, 0x70, RZ, 0x3c, !PT ;  /* 0x000000701d1d7812 */ /* 0x000fe400078e3cff */
[----:B0-----:R-:W-:-:S05]  /*98a0*/  IADD3 R10, P1, R251, R5, RZ ;  /* 0x00000005fb0a7210 */ /* 0x001fca0007f3e0ff */
[----:B------:R-:W-:Y:S01]  /*98b0*/  IMAD.X R11, R248, 0x1, R4, P1 ;  /* 0x00000001f80b7824 */ /* 0x000fe200008e0604 */
[----:B------:R-:W-:Y:S04]  /*98c0*/  STS.U16 [R29+UR12+0x380], R234 ;  /* 0x000380ea1d007988 */ /* 0x000fe8000800040c */
[----:B------:R0:W2:Y:S01]  /*98d0*/  @!P0 LDG.E.U16 R13, desc[UR14][R10.64] ;  /* 0x0000000e0a0d8981 */ /* 0x0000a2000c1e1500 */
[----:B------:R-:W-:-:S03]  /*98e0*/  PRMT R12, RZ, 0x7610, R12 ;  /* 0x00007610ff0c7816 */ /* 0x000fc6000000000c */
[----:B------:R-:W-:Y:S01]  /*98f0*/  STS.U16 [R29+UR12+0x780], R233 ;  /* 0x000780e91d007988 */ /* 0x000fe2000800040c */
[----:B0-----:R-:W-:-:S03]  /*9900*/  IADD3 R10, P1, R189, R5, RZ ;  /* 0x00000005bd0a7210 */ /* 0x001fc60007f3e0ff */
[----:B------:R-:W-:Y:S01]  /*9910*/  STS.U16 [R29+UR12+0xb80], R231 ;  /* 0x000b80e71d007988 */ /* 0x000fe2000800040c */
[----:B------:R-:W-:-:S03]  /*9920*/  IMAD.MOV.U32 R213, RZ, RZ, R25 ;  /* 0x000000ffffd57224 */ /* 0x000fc600078e0019 */
[----:B------:R-:W-:Y:S01]  /*9930*/  STS.U16 [R29+UR12+0xf80], R229 ;  /* 0x000f80e51d007988 */ /* 0x000fe2000800040c */
[----:B------:R-:W-:Y:S02]  /*9940*/  IMAD.X R11, R184, 0x1, R4, P1 ;  /* 0x00000001b80b7824 */ /* 0x000fe400008e0604 */
[----:B------:R-:W-:Y:S01]  /*9950*/  IMAD.MOV.U32 R203, RZ, RZ, R24 ;  /* 0x000000ffffcb7224 */ /* 0x000fe200078e0018 */
[----:B------:R-:W-:Y:S01]  /*9960*/  STS.U16 [R29+UR12+0x1380], R224 ;  /* 0x001380e01d007988 */ /* 0x000fe2000800040c */
[----:B------:R-:W-:Y:S02]  /*9970*/  IMAD.MOV.U32 R221, RZ, RZ, R27 ;  /* 0x000000ffffdd7224 */ /* 0x000fe400078e001b */
[----:B------:R-:W-:Y:S01]  /*9980*/  IMAD.MOV.U32 R217, RZ, RZ, R26 ;  /* 0x000000ffffd97224 */ /* 0x000fe200078e001a */
[----:B------:R-:W-:Y:S01]  /*9990*/  STS.U16 [R29+UR12+0x1780], R218 ;  /* 0x001780da1d007988 */ /* 0x000fe2000800040c */
[----:B------:R-:W-:-:S03]  /*99a0*/  IMAD.MOV.U32 R223, RZ, RZ, R28 ;  /* 0x000000ffffdf7224 */ /* 0x000fc600078e001c */
[----:B------:R-:W-:Y:S04]  /*99b0*/  STS.U16 [R29+UR12+0x1b80], R215 ;  /* 0x001b80d71d007988 */ /* 0x000fe8000800040c */
[----:B------:R-:W2:Y:S04]  /*99c0*/  LDL.LU.64 R24, [R1] ;  /* 0x0000000001187983 */ /* 0x000ea80000300a00 */
[----:B------:R0:W-:Y:S04]  /*99d0*/  STS.U16 [R29+UR12+0x1f80], R211 ;  /* 0x001f80d31d007988 */ /* 0x0001e8000800040c */
[----:B------:R-:W2:Y:S04]  /*99e0*/  LDL.LU.64 R26, [R1+0x8] ;  /* 0x00000800011a7983 */ /* 0x000ea80000300a00 */
[----:B------:R1:W2:Y:S04]  /*99f0*/  @!P0 LDG.E.U16 R12, desc[UR14][R10.64] ;  /* 0x0000000e0a0c8981 */ /* 0x0002a8000c1e1500 */
[----:B0-----:R-:W2:Y:S04]  /*9a00*/  LDL.LU.64 R28, [R1+0x10] ;  /* 0x00001000011c7983 */ /* 0x001ea80000300a00 */
[----:B------:R-:W2:Y:S01]  /*9a10*/  LDL.LU.64 R30, [R1+0x18] ;  /* 0x00001800011e7983 */ /* 0x000ea20000300a00 */
[----:B-1----:R-:W-:-:S03]  /*9a20*/  IADD3 R10, P1, R238, R5, RZ ;  /* 0x00000005ee0a7210 */ /* 0x002fc60007f3e0ff */
[----:B------:R-:W2:Y:S01]  /*9a30*/  LDL.LU.64 R32, [R1+0x20] ;  /* 0x0000200001207983 */ /* 0x000ea20000300a00 */
[----:B------:R-:W-:-:S03]  /*9a40*/  PRMT R9, RZ, 0x7610, R9 ;  /* 0x00007610ff097816 */ /* 0x000fc60000000009 */
[----:B------:R-:W2:Y:S01]  /*9a50*/  LDL.LU.64 R34, [R1+0x28] ;  /* 0x0000280001227983 */ /* 0x000ea20000300a00 */
[----:B------:R-:W-:-:S03]  /*9a60*/  IMAD.X R11, R237, 0x1, R4, P1 ;  /* 0x00000001ed0b7824 */ /* 0x000fc600008e0604 */
[----:B------:R-:W2:Y:S04]  /*9a70*/  LDL.LU.64 R36, [R1+0x30] ;  /* 0x0000300001247983 */ /* 0x000ea80000300a00 */
[----:B------:R-:W2:Y:S04]  /*9a80*/  LDL.LU.64 R38, [R1+0x38] ;  /* 0x0000380001267983 */ /* 0x000ea80000300a00 */
[----:B------:R-:W2:Y:S04]  /*9a90*/  LDL.LU.64 R40, [R1+0x40] ;  /* 0x0000400001287983 */ /* 0x000ea80000300a00 */
[----:B------:R-:W2:Y:S04]  /*9aa0*/  LDL.LU.64 R42, [R1+0x48] ;  /* 0x00004800012a7983 */ /* 0x000ea80000300a00 */
[----:B------:R-:W2:Y:S04]  /*9ab0*/  LDL.LU.64 R44, [R1+0x50] ;  /* 0x00005000012c7983 */ /* 0x000ea80000300a00 */
[----:B------:R-:W2:Y:S04]  /*9ac0*/  LDL.LU.64 R46, [R1+0x58] ;  /* 0x00005800012e7983 */ /* 0x000ea80000300a00 */
[----:B------:R-:W2:Y:S04]  /*9ad0*/  LDL.LU.64 R48, [R1+0x60] ;  /* 0x0000600001307983 */ /* 0x000ea80000300a00 */
[----:B------:R-:W2:Y:S04]  /*9ae0*/  LDL.LU.64 R50, [R1+0x68] ;  /* 0x0000680001327983 */ /* 0x000ea80000300a00 */
[----:B------:R0:W2:Y:S04]  /*9af0*/  @!P0 LDG.E.U16 R9, desc[UR14][R10.64] ;  /* 0x0000000e0a098981 */ /* 0x0000a8000c1e1500 */
        /* <DEDUP_REMOVED lines=49> */
[----:B------:R-:W2:Y:S01]  /*9e10*/  LDL.LU.64 R150, [R1+0x1f8] ;  /* 0x0001f80001967983 */ /* 0x000ea20000300a00 */
[----:B0-----:R-:W-:-:S03]  /*9e20*/  LOP3.LUT R10, R6, 0x40, RZ, 0x3c, !PT ;  /* 0x00000040060a7812 */ /* 0x001fc600078e3cff */
[----:B------:R-:W-:Y:S04]  /*9e30*/  STS.U16 [R6+UR12+0x8000], R209 ;  /* 0x008000d106007988 */ /* 0x000fe8000800040c */
        /* <DEDUP_REMOVED lines=52> */
[----:B----4-:R-:W-:Y:S04]  /*a180*/  STS.U16 [R10+UR12+0xd200], R21 ;  /* 0x00d200150a007988 */ /* 0x010fe8000800040c */
[----:B------:R-:W-:Y:S04]  /*a190*/  STS.U16 [R10+UR12+0xd600], R20 ;  /* 0x00d600140a007988 */ /* 0x000fe8000800040c */
[----:B---3--:R-:W-:Y:S04]  /*a1a0*/  STS.U16 [R10+UR12+0xda00], R19 ;  /* 0x00da00130a007988 */ /* 0x008fe8000800040c */
[----:B--2---:R-:W-:Y:S04]  /*a1b0*/  STS.U16 [R10+UR12+0xde00], R18 ;  /* 0x00de00120a007988 */ /* 0x004fe8000800040c */
[----:B------:R-:W-:Y:S04]  /*a1c0*/  STS.U16 [R10+UR12+0xe200], R17 ;  /* 0x00e200110a007988 */ /* 0x000fe8000800040c */
[----:B------:R-:W-:Y:S04]  /*a1d0*/  STS.U16 [R10+UR12+0xe600], R16 ;  /* 0x00e600100a007988 */ /* 0x000fe8000800040c */
[----:B------:R-:W-:Y:S04]  /*a1e0*/  STS.U16 [R10+UR12+0xea00], R15 ;  /* 0x00ea000f0a007988 */ /* 0x000fe8000800040c */
[----:B------:R-:W-:Y:S04]  /*a1f0*/  STS.U16 [R10+UR12+0xee00], R14 ;  /* 0x00ee000e0a007988 */ /* 0x000fe8000800040c */
[----:B------:R-:W-:Y:S04]  /*a200*/  STS.U16 [R10+UR12+0xf200], R13 ;  /* 0x00f2000d0a007988 */ /* 0x000fe8000800040c */
[----:B------:R-:W-:Y:S04]  /*a210*/  STS.U16 [R10+UR12+0xf600], R12 ;  /* 0x00f6000c0a007988 */ /* 0x000fe8000800040c */
[----:B------:R0:W-:Y:S01]  /*a220*/  STS.U16 [R10+UR12+0xfa00], R9 ;  /* 0x00fa00090a007988 */ /* 0x0001e2000800040c */
[----:B------:R1:W-:Y:S06]  /*a230*/  MEMBAR.ALL.CTA ;  /* 0x0000000000007992 */ /* 0x0003ec0000008000 */
[----:B-1----:R-:W1:Y:S01]  /*a240*/  FENCE.VIEW.ASYNC.S ;  /* 0x00000000000073c6 */ /* 0x002e620000000000 */
[----:B------:R-:W-:-:S04]  /*a250*/  USHF.L.U32 UR4, UR13, 0x7, URZ ;  /* 0x000000070d047899 */ /* 0x000fc8000800063f */
[----:B------:R-:W-:Y:S01]  /*a260*/  ULOP3.LUT UR4, UR4, 0x200, URZ, 0xc0, !UPT ;  /* 0x0000020004047892 */ /* 0x000fe2000f8ec03f */
[----:B-1----:R-:W-:Y:S03]  /*a270*/  BAR.SYNC.DEFER_BLOCKING 0x0 ;  /* 0x0000000000007b1d */ /* 0x002fe60000010000 */
[----:B------:R-:W-:-:S04]  /*a280*/  ULEA.HI UR4, UR12, UR4, URZ, 0x1c ;  /* 0x000000040c047291 */ /* 0x000fc8000f8fe03f */
[----:B------:R-:W-:Y:S01]  /*a290*/  ULOP3.LUT UR8, UR4, 0x3fff, URZ, 0xc0, !UPT ;  /* 0x00003fff04087892 */ /* 0x000fe2000f8ec03f */
[----:B------:R-:W-:Y:S01]  /*a2a0*/  UMOV UR9, 0x40000040 ;  /* 0x4000004000097882 */ /* 0x000fe20000000000 */
[----:B------:R-:W-:-:S07]  /*a2b0*/  WARPGROUP.ARRIVE ;  /* 0x00000000000079c5 */ /* 0x000fce0000000000 */
[----:B------:R-:W-:Y:S01]  /*a2c0*/  HGMMA.64x256x16.F32 R24, gdesc[UR8].tnspA, R24, gsb0 ;  /* 0x23e00000081879f0 */ /* 0x000fe20008000818 */
[----:B------:R-:W-:Y:S01]  /*a2d0*/  UIADD3 UR8, UP0, UR8, 0x80, URZ ;  /* 0x0000008008087890 */ /* 0x000fe2000ff1e03f */
[----:B------:R-:W-:-:S03]  /*a2e0*/  UMOV UR4, URZ ;  /* 0x0000003f00047c82 */ /* 0x000fc60008000000 */
[----:B------:R-:W-:-:S03]  /*a2f0*/  UIADD3.X UR5, UR4, 0x40000040, URZ, UP0, !UPT ;  /* 0x4000004004057890 */ /* 0x000fc600087fe43f */
[----:B------:R-:W-:Y:S02]  /*a300*/  UMOV UR4, UR8 ;  /* 0x0000000800047c82 */ /* 0x000fe40008000000 */
[----:B------:R-:W-:Y:S01]  /*a310*/  UIADD3.64 UR20, UR4, 0x80, URZ ;  /* 0x0000008004147897 */ /* 0x000fe2000fffe03f */
[----:B------:R-:W-:Y:S02]  /*a320*/  WARPGROUP.DEPBAR.LE gsb0, 0x0 ;  /* 0x00008000000079c5 */ /* 0x000fe40000010000 */
[----:B------:R-:W-:-:S15]  /*a330*/  WARPGROUP.ARRIVE ;  /* 0x00000000000079c5 */ /* 0x000fde0000000000 */
[----:B------:R-:W-:Y:S01]  /*a340*/  HGMMA.64x256x16.F32 R24, gdesc[UR4].tnspA, R24, gsb0 ;  /* 0x23e00000041879f0 */ /* 0x000fe20008000818 */
[----:B------:R-:W-:Y:S02]  /*a350*/  UIADD3.64 UR16, UR4, 0x100, URZ ;  /* 0x0000010004107897 */ /* 0x000fe4000fffe03f */
[----:B------:R-:W-:Y:S02]  /*a360*/  WARPGROUP.DEPBAR.LE gsb0, 0x0 ;  /* 0x00008000000079c5 */ /* 0x000fe40000010000 */
[----:B------:R-:W-:-:S15]  /*a370*/  WARPGROUP.ARRIVE ;  /* 0x00000000000079c5 */ /* 0x000fde0000000000 */
[----:B------:R-:W-:-:S08]  /*a380*/  NOP ;  /* 0x0000000000007918 */ /* 0x000fd00000000000 */
[----:B------:R-:W-:Y:S03]  /*a390*/  HGMMA.64x256x16.F32 R24, gdesc[UR20].tnspA, R24, gsb0 ;  /* 0x23e00000141879f0 */ /* 0x000fe60008000818 */
[----:B------:R-:W-:Y:S02]  /*a3a0*/  WARPGROUP.DEPBAR.LE gsb0, 0x0 ;  /* 0x00008000000079c5 */ /* 0x000fe40000010000 */
[----:B------:R-:W-:-:S15]  /*a3b0*/  WARPGROUP.ARRIVE ;  /* 0x00000000000079c5 */ /* 0x000fde0000000000 */
[----:B------:R-:W-:-:S08]  /*a3c0*/  NOP ;  /* 0x0000000000007918 */ /* 0x000fd00000000000 */
[----:B------:R-:W-:Y:S01]  /*a3d0*/  HGMMA.64x256x16.F32 R24, gdesc[UR16].tnspA, R24, gsb0 ;  /* 0x23e00000101879f0 */ /* 0x000fe20008000818 */
[----:B0-----:R-:W-:Y:S02]  /*a3e0*/  IMAD.MOV.U32 R9, RZ, RZ, R223 ;  /* 0x000000ffff097224 */ /* 0x001fe400078e00df */
[----:B------:R-:W-:Y:S02]  /*a3f0*/  IMAD.MOV.U32 R12, RZ, RZ, R221 ;  /* 0x000000ffff0c7224 */ /* 0x000fe400078e00dd */
[----:B------:R-:W-:Y:S02]  /*a400*/  IMAD.MOV.U32 R13, RZ, RZ, R217 ;  /* 0x000000ffff0d7224 */ /* 0x000fe400078e00d9 */
[----:B------:R-:W-:Y:S02]  /*a410*/  IMAD.MOV.U32 R10, RZ, RZ, R213 ;  /* 0x000000ffff0a7224 */ /* 0x000fe400078e00d5 */
[----:B------:R-:W-:Y:S02]  /*a420*/  IMAD.MOV.U32 R11, RZ, RZ, R203 ;  /* 0x000000ffff0b7224 */ /* 0x000fe400078e00cb */
[----:B------:R-:W-:-:S02]  /*a430*/  IMAD.MOV.U32 R15, RZ, RZ, R189 ;  /* 0x000000ffff0f7224 */ /* 0x000fc400078e00bd */
[----:B------:R-:W-:Y:S01]  /*a440*/  IMAD.MOV.U32 R14, RZ, RZ, R184 ;  /* 0x000000ffff0e7224 */ /* 0x000fe200078e00b8 */
[----:B------:R-:W-:-:S04]  /*a450*/  LOP3.LUT R13, R13, R12, RZ, 0x3c, !PT ;  /* 0x0000000c0d0d7212 */ /* 0x000fc800078e3cff */
[----:B------:R-:W-:-:S04]  /*a460*/  LOP3.LUT R12, R13, R12, RZ, 0x3c, !PT ;  /* 0x0000000c0d0c7212 */ /* 0x000fc800078e3cff */
[----:B------:R-:W-:-:S03]  /*a470*/  LOP3.LUT R13, R13, R12, RZ, 0x3c, !PT ;  /* 0x0000000c0d0d7212 */ /* 0x000fc600078e3cff */
[----:B------:R-:W-:Y:S01]  /*a480*/  IMAD.WIDE R12, R235, 0x2, R12 ;  /* 0x00000002eb0c7825 */ /* 0x000fe200078e020c */
[----:B------:R-:W-:-:S04]  /*a490*/  LOP3.LUT R11, R11, R10, RZ, 0x3c, !PT ;  /* 0x0000000a0b0b7212 */ /* 0x000fc800078e3cff */
[----:B------:R-:W-:-:S04]  /*a4a0*/  LOP3.LUT R10, R11, R10, RZ, 0x3c, !PT ;  /* 0x0000000a0b0a7212 */ /* 0x000fc800078e3cff */
[----:B------:R-:W-:-:S03]  /*a4b0*/  LOP3.LUT R11, R11, R10, RZ, 0x3c, !PT ;  /* 0x0000000a0b0b7212 */ /* 0x000fc600078e3cff */
[----:B------:R-:W-:Y:S01]  /*a4c0*/  IMAD.WIDE R10, R235, 0x2, R10 ;  /* 0x00000002eb0a7825 */ /* 0x000fe200078e020a */
[----:B------:R-:W-:Y:S02]  /*a4d0*/  WARPGROUP.DEPBAR.LE gsb0, 0x0 ;  /* 0x00008000000079c5 */ /* 0x000fe40000010000 */
[----:B------:R-:W-:Y:S04]  /*a4e0*/  STL.64 [R1], R24 ;  /* 0x0000001801007387 */ /* 0x000fe80000100a00 */
        /* <DEDUP_REMOVED lines=63> */
[----:B0-----:R-:W2:Y:S04]  /*a8e0*/  LDL.LU.64 R150, [R1+0x690] ;  /* 0x0006900001967983 */ /* 0x001ea80000300a00 */
        /* <DEDUP_REMOVED lines=13> */
[----:B------:R-:W-:-:S03]  /*a9c0*/  IMAD.MOV.U32 R234, RZ, RZ, R114 ;  /* 0x000000ffffea7224 */ /* 0x000fc600078e0072 */
        /* <DEDUP_REMOVED lines=9> */
[----:B------:R-:W-:Y:S02]  /*aa60*/  IMAD.MOV.U32 R229, RZ, RZ, R109 ;  /* 0x000000ffffe57224 */ /* 0x000fe400078e006d */
[----:B------:R-:W-:Y:S01]  /*aa70*/  IMAD.MOV.U32 R228, RZ, RZ, R108 ;  /* 0x000000ffffe47224 */ /* 0x000fe200078e006c */
[----:B------:R-:W2:Y:S01]  /*aa80*/  LDL.LU.64 R112, [R1+0x5f8] ;  /* 0x0005f80001707983 */ /* 0x000ea20000300a00 */
[----:B------:R-:W-:Y:S02]  /*aa90*/  IMAD.MOV.U32 R227, RZ, RZ, R107 ;  /* 0x000000ffffe37224 */ /* 0x000fe400078e006b */
[----:B------:R-:W-:Y:S01]  /*aaa0*/  IMAD.MOV.U32 R226, RZ, RZ, R106 ;  /* 0x000000ffffe27224 */ /* 0x000fe200078e006a */
[----:B------:R-:W2:Y:S01]  /*aab0*/  LDL.LU.64 R110, [R1+0x5f0] ;  /* 0x0005f000016e7983 */ /* 0x000ea20000300a00 */
[----:B------:R-:W-:Y:S02]  /*aac0*/  IMAD.MOV.U32 R225, RZ, RZ, R105 ;  /* 0x000000ffffe17224 */ /* 0x000fe400078e0069 */
[----:B------:R-:W-:Y:S01]  /*aad0*/  IMAD.MOV.U32 R224, RZ, RZ, R104 ;  /* 0x000000ffffe07224 */ /* 0x000fe200078e0068 */
[----:B------:R-:W2:Y:S01]  /*aae0*/  LDL.LU.64 R108, [R1+0x5e8] ;  /* 0x0005e800016c7983 */ /* 0x000ea20000300a00 */
[----:B------:R-:W-:-:S02]  /*aaf0*/  IMAD.MOV.U32 R223, RZ, RZ, R103 ;  /* 0x000000ffffdf7224 */ /* 0x000fc400078e0067 */
        /* <DEDUP_REMOVED lines=118> */
[----:B------:R-:W2:Y:S04]  /*b260*/  LDL.LU.64 R28, [R1+0x4a8] ;  /* 0x0004a800011c7983 */ /* 0x000ea80000300a00 */
[----:B------:R-:W2:Y:S04]  /*b270*/  LDL.LU.64 R26, [R1+0x4a0] ;  /* 0x0004a000011a7983 */ /* 0x000ea80000300a00 */
[----:B------:R-:W2:Y:S04]  /*b280*/  LDL.LU.64 R24, [R1+0x498] ;  /* 0x0004980001187983 */ /* 0x000ea80000300a00 */
[----:B------:R0:W-:Y:S04]  /*b290*/  STL [R1+0x2c4], R12 ;  /* 0x0002c40c01007387 */ /* 0x0001e80000100800 */
[----:B------:R1:W-:Y:S04]  /*b2a0*/  STL [R1+0x218], R13 ;  /* 0x0002180d01007387 */ /* 0x0003e80000100800 */
[----:B0-----:R-:W3:Y:S04]  /*b2b0*/  LDL.LU R12, [R1+0x220] ;  /* 0x00022000010c7983 */ /* 0x001ee80000300800 */
[----:B-1----:R-:W3:Y:S04]  /*b2c0*/  LDL.LU R13, [R1+0x2cc] ;  /* 0x0002cc00010d7983 */ /* 0x002ee80000300800 */
[----:B------:R0:W-:Y:S04]  /*b2d0*/  STL [R1+0x36c], R10 ;  /* 0x00036c0a01007387 */ /* 0x0001e80000100800 */
[----:B------:R1:W-:Y:S01]  /*b2e0*/  STL [R1+0x2c8], R11 ;  /* 0x0002c80b01007387 */ /* 0x0003e20000100800 */
[----:B0-----:R-:W-:-:S02]  /*b2f0*/  IMAD.MOV.U32 R10, RZ, RZ, R14 ;  /* 0x000000ffff0a7224 */ /* 0x001fc400078e000e */
[----:B-1----:R-:W-:Y:S02]  /*b300*/  IMAD.MOV.U32 R11, RZ, RZ, R15 ;  /* 0x000000ffff0b7224 */ /* 0x002fe400078e000f */
[----:B------:R-:W-:Y:S02]  /*b310*/  IMAD.MOV.U32 R14, RZ, RZ, R238 ;  /* 0x000000ffff0e7224 */ /* 0x000fe400078e00ee */
[----:B------:R-:W-:Y:S01]  /*b320*/  IMAD.MOV.U32 R15, RZ, RZ, R237 ;  /* 0x000000ffff0f7224 */ /* 0x000fe200078e00ed */
[----:B------:R-:W4:Y:S01]  /*b330*/  LDL.LU R238, [R1+0x490] ;  /* 0x0004900001ee7983 */ /* 0x000f220000300800 */
[----:B------:R-:W-:-:S04]  /*b340*/  IMAD.WIDE R14, R235, 0x2, R14 ;  /* 0x00000002eb0e7825 */ /* 0x000fc800078e020e */
[----:B------:R-:W-:Y:S01]  /*b350*/  IMAD.MOV.U32 R237, RZ, RZ, R15 ;  /* 0x000000ffffed7224 */ /* 0x000fe200078e000f */
[----:B------:R0:W-:Y:S04]  /*b360*/  STL [R1+0x21c], R14 ;  /* 0x00021c0e01007387 */ /* 0x0001e80000100800 */
[----:B0-----:R-:W2:Y:S04]  /*b370*/  LDL.LU R14, [R1+0x374] ;  /* 0x00037400010e7983 */ /* 0x001ea80000300800 */
[----:B------:R-:W4:Y:S01]  /*b380*/  LDL.LU R15, [R1+0x224] ;  /* 0x00022400010f7983 */ /* 0x000f220000300800 */
[----:B------:R-:W-:-:S04]  /*b390*/  LOP3.LUT R11, R11, R10, RZ, 0x3c, !PT ;  /* 0x0000000a0b0b7212 */ /* 0x000fc800078e3cff */
[----:B------:R-:W-:-:S04]  /*b3a0*/  LOP3.LUT R10, R11, R10, RZ, 0x3c, !PT ;  /* 0x0000000a0b0a7212 */ /* 0x000fc800078e3cff */
[----:B------:R-:W-:-:S03]  /*b3b0*/  LOP3.LUT R11, R11, R10, RZ, 0x3c, !PT ;  /* 0x0000000a0b0b7212 */ /* 0x000fc600078e3cff */
[----:B------:R-:W-:Y:S01]  /*b3c0*/  IMAD.WIDE R10, R235, 0x2, R10 ;  /* 0x00000002eb0a7825 */ /* 0x000fe200078e020a */
[----:B---3--:R-:W-:-:S04]  /*b3d0*/  LOP3.LUT R13, R13, R12, RZ, 0x3c, !PT ;  /* 0x0000000c0d0d7212 */ /* 0x008fc800078e3cff */
[----:B------:R-:W-:-:S04]  /*b3e0*/  LOP3.LUT R12, R13, R12, RZ, 0x3c, !PT ;  /* 0x0000000c0d0c7212 */ /* 0x000fc800078e3cff */
[----:B------:R-:W-:-:S03]  /*b3f0*/  LOP3.LUT R13, R13, R12, RZ, 0x3c, !PT ;  /* 0x0000000c0d0d7212 */ /* 0x000fc600078e3cff */
[----:B------:R-:W-:-:S05]  /*b400*/  IMAD.WIDE R12, R235, 0x2, R12 ;  /* 0x00000002eb0c7825 */ /* 0x000fca00078e020c */
[----:B------:R0:W-:Y:S04]  /*b410*/  STL [R1+0x2cc], R12 ;  /* 0x0002cc0c01007387 */ /* 0x0001e80000100800 */
[----:B------:R1:W-:Y:S01]  /*b420*/  STL [R1+0x220], R13 ;  /* 0x0002200d01007387 */ /* 0x0003e20000100800 */
[----:B0-----:R-:W-:-:S03]  /*b430*/  IMAD.MOV.U32 R12, RZ, RZ, R248 ;  /* 0x000000ffff0c7224 */ /* 0x001fc600078e00f8 */
[----:B------:R-:W3:Y:S01]  /*b440*/  LDL.LU R248, [R1+0x48c] ;  /* 0x00048c0001f87983 */ /* 0x000ee20000300800 */
[----:B-1----:R-:W-:-:S03]  /*b450*/  IMAD.MOV.U32 R13, RZ, RZ, R251 ;  /* 0x000000ffff0d7224 */ /* 0x002fc600078e00fb */
[----:B------:R-:W3:Y:S04]  /*b460*/  LDL.LU R251, [R1+0x488] ;  /* 0x0004880001fb7983 */ /* 0x000ee80000300800 */
[----:B------:R0:W-:Y:S01]  /*b470*/  STL [R1+0x370], R10 ;  /* 0x0003700a01007387 */ /* 0x0001e20000100800 */
[----:B------:R-:W-:-:S03]  /*b480*/  LOP3.LUT R13, R13, R12, RZ, 0x3c, !PT ;  /* 0x0000000c0d0d7212 */ /* 0x000fc600078e3cff */
[----:B------:R2:W-:Y:S01]  /*b490*/  STL [R1+0x2d0], R11 ;  /* 0x0002d00b01007387 */ /* 0x0005e20000100800 */
[----:B------:R-:W-:-:S03]  /*b4a0*/  LOP3.LUT R12, R13, R12, RZ, 0x3c, !PT ;  /* 0x0000000c0d0c7212 */ /* 0x000fc600078e3cff */
[----:B0-----:R-:W3:Y:S01]  /*b4b0*/  LDL.LU R10, [R1+0x2d8] ;  /* 0x0002d800010a7983 */ /* 0x001ee20000300800 */
[----:B--2---:R-:W-:Y:S01]  /*b4c0*/  IMAD.MOV.U32 R11, RZ, RZ, R14 ;  /* 0x000000ffff0b7224 */ /* 0x004fe200078e000e */
[----:B------:R-:W-:Y:S01]  /*b4d0*/  LOP3.LUT R13, R13, R12, RZ, 0x3c, !PT ;  /* 0x0000000c0d0d7212 */ /* 0x000fe200078e3cff */
[----:B----4-:R-:W-:Y:S02]  /*b4e0*/  IMAD.MOV.U32 R14, RZ, RZ, R15 ;  /* 0x000000ffff0e7224 */ /* 0x010fe400078e000f */
[----:B------:R-:W-:Y:S02]  /*b4f0*/  IMAD.MOV.U32 R15, RZ, RZ, R238 ;  /* 0x000000ffff0f7224 */ /* 0x000fe400078e00ee */
[----:B------:R-:W-:-:S04]  /*b500*/  IMAD.WIDE R12, R235, 0x2, R12 ;  /* 0x00000002eb0c7825 */ /* 0x000fc800078e020c */
[----:B------:R-:W-:-:S05]  /*b510*/  IMAD.WIDE R14, R235, 0x2, R14 ;  /* 0x00000002eb0e7825 */ /* 0x000fca00078e020e */
[----:B------:R-:W-:Y:S04]  /*b520*/  STL [R1+0x224], R14 ;  /* 0x0002240e01007387 */ /* 0x000fe80000100800 */
[----:B------:R0:W-:Y:S04]  /*b530*/  STL [R1+0x2d4], R12 ;  /* 0x0002d40c01007387 */ /* 0x0001e80000100800 */
[----:B------:R1:W-:Y:S04]  /*b540*/  STL [R1+0x228], R13 ;  /* 0x0002280d01007387 */ /* 0x0003e80000100800 */
[----:B0-----:R-:W2:Y:S04]  /*b550*/  LDL.LU R12, [R1+0x230] ;  /* 0x00023000010c7983 */ /* 0x001ea80000300800 */
[----:B-1----:R-:W2:Y:S01]  /*b560*/  LDL.LU R13, [R1+0x2dc] ;  /* 0x0002dc00010d7983 */ /* 0x002ea20000300800 */
[----:B------:R-:W-:-:S02]  /*b570*/  IMAD.MOV.U32 R238, RZ, RZ, R15 ;  /* 0x000000ffffee7224 */ /* 0x000fc400078e000f */
[----:B------:R-:W-:Y:S02]  /*b580*/  IMAD.MOV.U32 R14, RZ, RZ, R240 ;  /* 0x000000ffff0e7224 */ /* 0x000fe400078e00f0 */
[----:B------:R-:W-:Y:S02]  /*b590*/  IMAD.MOV.U32 R15, RZ, RZ, R239 ;  /* 0x000000ffff0f7224 */ /* 0x000fe400078e00ef */
[----:B------:R-:W-:-:S04]  /*b5a0*/  IMAD.WIDE R14, R235, 0x2, R14 ;  /* 0x00000002eb0e7825 */ /* 0x000fc800078e020e */
[----:B------:R-:W-:Y:S01]  /*b5b0*/  IMAD.MOV.U32 R239, RZ, RZ, R15 ;  /* 0x000000ffffef7224 */ /* 0x000fe200078e000f */
        /* <DEDUP_REMOVED lines=9> */
[----:B------:R-:W4:Y:S01]  /*b650*/  LDL.LU R2, [R1+0x480] ;  /* 0x0004800001027983 */ /* 0x000f220000300800 */
[----:B--2---:R-:W-:-:S03]  /*b660*/  LOP3.LUT R13, R13, R12, RZ, 0x3c, !PT ;  /* 0x0000000c0d0d7212 */ /* 0x004fc600078e3cff */
[----:B------:R-:W2:Y:S01]  /*b670*/  LDL.LU R240, [R1+0x47c] ;  /* 0x00047c0001f07983 */ /* 0x000ea20000300800 */
[----:B------:R-:W-:-:S03]  /*b680*/  LOP3.LUT R12, R13, R12, RZ, 0x3c, !PT ;  /* 0x0000000c0d0c7212 */ /* 0x000fc600078e3cff */
[----:B------:R0:W-:Y:S01]  /*b690*/  STL [R1+0x22c], R14 ;  /* 0x00022c0e01007387 */ /* 0x0001e20000100800 */
[----:B------:R-:W-:Y:S02]  /*b6a0*/  LOP3.LUT R11, R11, R10, RZ, 0x3c, !PT ;  /* 0x0000000a0b0b7212 */ /* 0x000fe400078e3cff */
[----:B------:R-:W-:Y:S02]  /*b6b0*/  LOP3.LUT R13, R13, R12, RZ, 0x3c, !PT ;  /* 0x0000000c0d0d7212 */ /* 0x000fe400078e3cff */
[C---:B------:R-:W-:Y:S01]  /*b6c0*/  LOP3.LUT R10, R11.reuse, R10, RZ, 0x3c, !PT ;  /* 0x0000000a0b0a7212 */ /* 0x040fe200078e3cff */
[----:B0-----:R-:W3:Y:S04]  /*b6d0*/  LDL.LU R14, [R1+0x37c] ;  /* 0x00037c00010e7983 */ /* 0x001ee80000300800 */
[----:B------:R-:W4:Y:S01]  /*b6e0*/  LDL.LU R15, [R1+0x234] ;  /* 0x00023400010f7983 */ /* 0x000f220000300800 */
[----:B------:R-:W-:Y:S01]  /*b6f0*/  LOP3.LUT R11, R11, R10, RZ, 0x3c, !PT ;  /* 0x0000000a0b0b7212 */ /* 0x000fe200078e3cff */
[----:B------:R-:W-:-:S04]  /*b700*/  IMAD.WIDE R12, R235, 0x2, R12 ;  /* 0x00000002eb0c7825 */ /* 0x000fc800078e020c */
[----:B------:R-:W-:Y:S01]  /*b710*/  IMAD.WIDE R10, R235, 0x2, R10 ;  /* 0x00000002eb0a7825 */ /* 0x000fe200078e020a */
[----:B------:R0:W-:Y:S04]  /*b720*/  STL [R1+0x2dc], R12 ;  /* 0x0002dc0c01007387 */ /* 0x0001e80000100800 */
[----:B------:R1:W-:Y:S01]  /*b730*/  STL [R1+0x230], R13 ;  /* 0x0002300d01007387 */ /* 0x0003e20000100800 */
[----:B0-----:R-:W-:-:S03]  /*b740*/  IMAD.MOV.U32 R12, RZ, RZ, R252 ;  /* 0x000000ffff0c7224 */ /* 0x001fc600078e00fc */
[----:B------:R-:W2:Y:S01]  /*b750*/  LDL.LU R252, [R1+0x478] ;  /* 0x0004780001fc7983 */ /* 0x000ea20000300800 */
[----:B-1----:R-:W-:-:S03]  /*b760*/  IMAD.MOV.U32 R13, RZ, RZ, R249 ;  /* 0x000000ffff0d7224 */ /* 0x002fc600078e00f9 */
[----:B------:R-:W2:Y:S04]  /*b770*/  LDL.LU R249, [R1+0x474] ;  /* 0x0004740001f97983 */ /* 0x000ea80000300800 */
[----:B------:R0:W-:Y:S04]  /*b780*/  STL [R1+0x378], R10 ;  /* 0x0003780a01007387 */ /* 0x0001e80000100800 */
[----:B------:R3:W-:Y:S04]  /*b790*/  STL [R1+0x2e0], R11 ;  /* 0x0002e00b01007387 */ /* 0x0007e80000100800 */
[----:B0-----:R-:W2:Y:S01]  /*b7a0*/  LDL.LU R10, [R1+0x2e8] ;  /* 0x0002e800010a7983 */ /* 0x001ea20000300800 */
[----:B------:R-:W-:-:S04]  /*b7b0*/  LOP3.LUT R13, R13, R12, RZ, 0x3c, !PT ;  /* 0x0000000c0d0d7212 */ /* 0x000fc800078e3cff */
[----:B------:R-:W-:-:S04]  /*b7c0*/  LOP3.LUT R12, R13, R12, RZ, 0x3c, !PT ;  /* 0x0000000c0d0c7212 */ /* 0x000fc800078e3cff */
[----:B------:R-:W-:-:S03]  /*b7d0*/  LOP3.LUT R13, R13, R12, RZ, 0x3c, !PT ;  /* 0x0000000c0d0d7212 */ /* 0x000fc600078e3cff */
[----:B------:R-:W-:-:S04]  /*b7e0*/  IMAD.WIDE R12, R235, 0x2, R12 ;  /* 0x00000002eb0c7825 */ /* 0x000fc800078e020c */
[----:B---3--:R-:W-:Y:S02]  /*b7f0*/  IMAD.MOV.U32 R11, RZ, RZ, R14 ;  /* 0x000000ffff0b7224 */ /* 0x008fe400078e000e */
[----:B----4-:R-:W-:Y:S02]  /*b800*/  IMAD.MOV.U32 R14, RZ, RZ, R15 ;  /* 0x000000ffff0e7224 */ /* 0x010fe400078e000f */
[----:B--2---:R-:W-:Y:S02]  /*b810*/  IMAD.MOV.U32 R15, RZ, RZ, R240 ;  /* 0x000000ffff0f7224 */ /* 0x004fe400078e00f0 */
[----:B------:R-:W-:-:S05]  /*b820*/  IMAD.WIDE R14, R235, 0x2, R14 ;  /* 0x00000002eb0e7825 */ /* 0x000fca00078e020e */
[----:B------:R-:W-:Y:S04]  /*b830*/  STL [R1+0x234], R14 ;  /* 0x0002340e01007387 */ /* 0x000fe80000100800 */
[----:B------:R0:W-:Y:S04]  /*b840*/  STL [R1+0x2e4], R12 ;  /* 0x0002e40c01007387 */ /* 0x0001e80000100800 */
[----:B------:R1:W-:Y:S04]  /*b850*/  STL [R1+0x238], R13 ;  /* 0x0002380d01007387 */ /* 0x0003e80000100800 */
[----:B0-----:R-:W2:Y:S04]  /*b860*/  LDL.LU R12, [R1+0x240] ;  /* 0x00024000010c7983 */ /* 0x001ea80000300800 */
[----:B-1----:R-:W2:Y:S01]  /*b870*/  LDL.LU R13, [R1+0x2ec] ;  /* 0x0002ec00010d7983 */ /* 0x002ea20000300800 */
[----:B------:R-:W-:-:S04]  /*b880*/  LOP3.LUT R11, R11, R10, RZ, 0x3c, !PT ;  /* 0x0000000a0b0b7212 */ /* 0x000fc800078e3cff */
[----:B------:R-:W-:-:S04]  /*b890*/  LOP3.LUT R10, R11, R10, RZ, 0x3c, !PT ;  /* 0x0000000a0b0a7212 */ /* 0x000fc800078e3cff */
[----:B------:R-:W-:Y:S01]  /*b8a0*/  LOP3.LUT R11, R11, R10, RZ, 0x3c, !PT ;  /* 0x0000000a0b0b7212 */ /* 0x000fe200078e3cff */
[----:B------:R-:W-:Y:S02]  /*b8b0*/  IMAD.MOV.U32 R240, RZ, RZ, R15 ;  /* 0x000000fffff07224 */ /* 0x000fe400078e000f */
[----:B------:R-:W-:Y:S02]  /*b8c0*/  IMAD.MOV.U32 R14, RZ, RZ, R242 ;  /* 0x000000ffff0e7224 */ /* 0x000fe400078e00f2 */
[----:B------:R-:W-:-:S04]  /*b8d0*/  IMAD.WIDE R10, R235, 0x2, R10 ;  /* 0x00000002eb0a7825 */ /* 0x000fc800078e020a */
[----:B------:R-:W-:Y:S01]  /*b8e0*/  IMAD.MOV.U32 R15, RZ, RZ, R241 ;  /* 0x000000ffff0f7224 */ /* 0x000fe200078e00f1 */
[----:B------:R0:W-:Y:S01]  /*b8f0*/  STL [R1+0x37c], R10 ;  /* 0x00037c0a01007387 */ /* 0x0001e20000100800 */
[----:B------:R-:W-:-:S03]  /*b900*/  IMAD.WIDE R14, R235, 0x2, R14 ;  /* 0x00000002eb0e7825 */ /* 0x000fc600078e020e */
[----:B------:R1:W-:Y:S01]  /*b910*/  STL [R1+0x2e8], R11 ;  /* 0x0002e80b01007387 */ /* 0x0003e20000100800 */
[----:B------:R-:W-:Y:S02]  /*b920*/  IMAD.MOV.U32 R241, RZ, RZ, R15 ;  /* 0x000000fffff17224 */ /* 0x000fe400078e000f */
[----:B0-----:R-:W-:Y:S02]  /*b930*/  IMAD.MOV.U32 R10, RZ, RZ, R0 ;  /* 0x000000ffff0a7224 */ /* 0x001fe400078e0000 */
[----:B------:R-:W3:Y:S01]  /*b940*/  LDL.LU R0, [R1+0x470] ;  /* 0x0004700001007983 */ /* 0x000ee20000300800 */
[----:B-1----:R-:W-:-:S03]  /*b950*/  IMAD.MOV.U32 R11, RZ, RZ, R7 ;  /* 0x000000ffff0b7224 */ /* 0x002fc600078e0007 */
[----:B------:R-:W4:Y:S04]  /*b960*/  LDL.LU R7, [R1+0x46c] ;  /* 0x00046c0001077983 */ /* 0x000f280000300800 */
[----:B------:R-:W3:Y:S04]  /*b970*/  LDL.LU R242, [R1+0x468] ;  /* 0x0004680001f27983 */ /* 0x000ee80000300800 */
[----:B------:R0:W-:Y:S04]  /*b980*/  STL [R1+0x23c], R14 ;  /* 0x00023c0e01007387 */ /* 0x0001e80000100800 */
[----:B0-----:R-:W4:Y:S04]  /*b990*/  LDL.LU R14, [R1+0x384] ;  /* 0x00038400010e7983 */ /* 0x001f280000300800 */
[----:B------:R-:W3:Y:S01]  /*b9a0*/  LDL.LU R15, [R1+0x244] ;  /* 0x00024400010f7983 */ /* 0x000ee20000300800 */
[----:B------:R-:W-:-:S04]  /*b9b0*/  LOP3.LUT R11, R11, R10, RZ, 0x3c, !PT ;  /* 0x0000000a0b0b7212 */ /* 0x000fc800078e3cff */
[----:B------:R-:W-:-:S04]  /*b9c0*/  LOP3.LUT R10, R11, R10, RZ, 0x3c, !PT ;  /* 0x0000000a0b0a7212 */ /* 0x000fc800078e3cff */
[----:B------:R-:W-:-:S03]  /*b9d0*/  LOP3.LUT R11, R11, R10, RZ, 0x3c, !PT ;  /* 0x0000000a0b0b7212 */ /* 0x000fc600078e3cff */
[----:B------:R-:W-:Y:S01]  /*b9e0*/  IMAD.WIDE R10, R235, 0x2, R10 ;  /* 0x00000002eb0a7825 */ /* 0x000fe200078e020a */
[----:B--2---:R-:W-:-:S04]  /*b9f0*/  LOP3.LUT R13, R13, R12, RZ, 0x3c, !PT ;  /* 0x0000000c0d0d7212 */ /* 0x004fc800078e3cff */
[----:B------:R-:W-:-:S04]  /*ba00*/  LOP3.LUT R12, R13, R12, RZ, 0x3c, !PT ;  /* 0x0000000c0d0c7212 */ /* 0x000fc800078e3cff */
[----:B------:R-:W-:-:S03]  /*ba10*/  LOP3.LUT R13, R13, R12, RZ, 0x3c, !PT ;  /* 0x0000000c0d0d7212 */ /* 0x000fc600078e3cff */
[----:B------:R-:W-:-:S05]  /*ba20*/  IMAD.WIDE R12, R235, 0x2, R12 ;  /* 0x00000002eb0c7825 */ /* 0x000fca00078e020c */
[----:B------:R0:W-:Y:S04]  /*ba30*/  STL [R1+0x2ec], R12 ;  /* 0x0002ec0c01007387 */ /* 0x0001e80000100800 */
[----:B------:R1:W-:Y:S01]  /*ba40*/  STL [R1+0x240], R13 ;  /* 0x0002400d01007387 */ /* 0x0003e20000100800 */
[----:B0-----:R-:W-:Y:S02]  /*ba50*/  IMAD.MOV.U32 R12, RZ, RZ, R236 ;  /* 0x000000ffff0c7224 */ /* 0x001fe400078e00ec */
[----:B-1----:R-:W-:Y:S01]  /*ba60*/  IMAD.MOV.U32 R13, RZ, RZ, R250 ;  /* 0x000000ffff0d7224 */ /* 0x002fe200078e00fa */
[----:B------:R-:W2:Y:S04]  /*ba70*/  LDL.LU R236, [R1+0x464] ;  /* 0x0004640001ec7983 */ /* 0x000ea80000300800 */
[-C--:B------:R-:W-:Y:S01]  /*ba80*/  LOP3.LUT R13, R13, R12.reuse, RZ, 0x3c, !PT ;  /* 0x0000000c0d0d7212 */ /* 0x080fe200078e3cff */
[----:B------:R-:W2:Y:S03]  /*ba90*/  LDL.LU R250, [R1+0x460] ;  /* 0x0004600001fa7983 */ /* 0x000ea60000300800 */
[C---:B------:R-:W-:Y:S01]  /*baa0*/  LOP3.LUT R12, R13.reuse, R12, RZ, 0x3c, !PT ;  /* 0x0000000c0d0c7212 */ /* 0x040fe200078e3cff */
[----:B------:R0:W-:Y:S04]  /*bab0*/  STL [R1+0x380], R10 ;  /* 0x0003800a01007387 */ /* 0x0001e80000100800 */
[----:B------:R4:W-:Y:S01]  /*bac0*/  STL [R1+0x2f0], R11 ;  /* 0x0002f00b01007387 */ /* 0x0009e20000100800 */
[----:B------:R-:W-:-:S03]  /*bad0*/  LOP3.LUT R13, R13, R12, RZ, 0x3c, !PT ;  /* 0x0000000c0d0d7212 */ /* 0x000fc600078e3cff */
[C---:B------:R-:W-:Y:S01]  /*bae0*/  IMAD.WIDE R12, R235.reuse, 0x2, R12 ;  /* 0x00000002eb0c7825 */ /* 0x040fe200078e020c */
[----:B0-----:R-:W2:Y:S03]  /*baf0*/  LDL.LU R10, [R1+0x2f8] ;  /* 0x0002f800010a7983 */ /* 0x001ea60000300800 */
[----:B----4-:R-:W-:Y:S02]  /*bb00*/  IMAD.MOV.U32 R11, RZ, RZ, R14 ;  /* 0x000000ffff0b7224 */ /* 0x010fe400078e000e */
[----:B---3--:R-:W-:Y:S02]  /*bb10*/  IMAD.MOV.U32 R14, RZ, RZ, R15 ;  /* 0x000000ffff0e7224 */ /* 0x008fe400078e000f */
[----:B------:R-:W-:Y:S02]  /*bb20*/  IMAD.MOV.U32 R15, RZ, RZ, R242 ;  /* 0x000000ffff0f7224 */ /* 0x000fe400078e00f2 */
[----:B------:R-:W-:-:S05]  /*bb30*/  IMAD.WIDE R14, R235, 0x2, R14 ;  /* 0x00000002eb0e7825 */ /* 0x000fca00078e020e */
[----:B------:R-:W-:Y:S04]  /*bb40*/  STL [R1+0x244], R14 ;  /* 0x0002440e01007387 */ /* 0x000fe80000100800 */
[----:B------:R0:W-:Y:S04]  /*bb50*/  STL [R1+0x2f4], R12 ;  /* 0x0002f40c01007387 */ /* 0x0001e80000100800 */
[----:B------:R1:W-:Y:S04]  /*bb60*/  STL [R1+0x248], R13 ;  /* 0x0002480d01007387 */ /* 0x0003e80000100800 */
[----:B0-----:R-:W3:Y:S04]  /*bb70*/  LDL.LU R12, [R1+0x250] ;  /* 0x00025000010c7983 */ /* 0x001ee80000300800 */
[----:B-1----:R-:W3:Y:S01]  /*bb80*/  LDL.LU R13, [R1+0x2fc] ;  /* 0x0002fc00010d7983 */ /* 0x002ee20000300800 */
[----:B------:R-:W-:-:S02]  /*bb90*/  IMAD.MOV.U32 R242, RZ, RZ, R15 ;  /* 0x000000fffff27224 */ /* 0x000fc400078e000f */
[----:B------:R-:W-:Y:S02]  /*bba0*/  IMAD.MOV.U32 R14, RZ, RZ, R246 ;  /* 0x000000ffff0e7224 */ /* 0x000fe400078e00f6 */
[----:B------:R-:W-:Y:S02]  /*bbb0*/  IMAD.MOV.U32 R15, RZ, RZ, R243 ;  /* 0x000000ffff0f7224 */ /* 0x000fe400078e00f3 */
[----:B------:R-:W-:-:S04]  /*bbc0*/  IMAD.WIDE R14, R235, 0x2, R14 ;  /* 0x00000002eb0e7825 */ /* 0x000fc800078e020e */
[----:B------:R-:W-:Y:S01]  /*bbd0*/  IMAD.MOV.U32 R243, RZ, RZ, R15 ;  /* 0x000000fffff37224 */ /* 0x000fe200078e000f */
[----:B--2---:R-:W-:-:S04]  /*bbe0*/  LOP3.LUT R11, R11, R10, RZ, 0x3c, !PT ;  /* 0x0000000a0b0b7212 */ /* 0x004fc800078e3cff */
[----:B------:R-:W-:-:S04]  /*bbf0*/  LOP3.LUT R10, R11, R10, RZ, 0x3c, !PT ;  /* 0x0000000a0b0a7212 */ /* 0x000fc800078e3cff */
[----:B------:R-:W-:-:S03]  /*bc00*/  LOP3.LUT R11, R11, R10, RZ, 0x3c, !PT ;  /* 0x0000000a0b0b7212 */ /* 0x000fc600078e3cff */
[----:B------:R-:W-:-:S05]  /*bc10*/  IMAD.WIDE R10, R235, 0x2, R10 ;  /* 0x00000002eb0a7825 */ /* 0x000fca00078e020a */
[----:B------:R0:W-:Y:S04]  /*bc20*/  STL [R1+0x384], R10 ;  /* 0x0003840a01007387 */ /* 0x0001e80000100800 */
[----:B------:R1:W-:Y:S01]  /*bc30*/  STL [R1+0x2f8], R11 ;  /* 0x0002f80b01007387 */ /* 0x0003e20000100800 */
[----:B0-----:R-:W-:-:S03]  /*bc40*/  IMAD.MOV.U32 R10, RZ, RZ, R3 ;  /* 0x000000ffff0a7224 */ /* 0x001fc600078e0003 */
[----:B------:R-:W2:Y:S01]  /*bc50*/  LDL.LU R3, [R1+0x45c] ;  /* 0x00045c0001037983 */ /* 0x000ea20000300800 */
[----:B-1----:R-:W-:-:S03]  /*bc60*/  IMAD.MOV.U32 R11, RZ, RZ, R244 ;  /* 0x000000ffff0b7224 */ /* 0x002fc600078e00f4 */
[----:B------:R-:W4:Y:S04]  /*bc70*/  LDL.LU R244, [R1+0x458] ;  /* 0x0004580001f47983 */ /* 0x000f280000300800 */
[----:B------:R-:W2:Y:S01]  /*bc80*/  LDL.LU R246, [R1+0x454] ;  /* 0x0004540001f67983 */ /* 0x000ea20000300800 */
[----:B---3--:R-:W-:-:S04]  /*bc90*/  LOP3.LUT R13, R13, R12, RZ, 0x3c, !PT ;  /* 0x0000000c0d0d7212 */ /* 0x008fc800078e3cff */
[----:B------:R-:W-:-:S04]  /*bca0*/  LOP3.LUT R12, R13, R12, RZ, 0x3c, !PT ;  /* 0x0000000c0d0c7212 */ /* 0x000fc800078e3cff */
[----:B------:R-:W-:Y:S01]  /*bcb0*/  LOP3.LUT R13, R13, R12, RZ, 0x3c, !PT ;  /* 0x0000000c0d0d7212 */ /* 0x000fe200078e3cff */
[----:B------:R0:W-:Y:S02]  /*bcc0*/  STL [R1+0x24c], R14 ;  /* 0x00024c0e01007387 */ /* 0x0001e40000100800 */
[----:B------:R-:W-:Y:S02]  /*bcd0*/  IMAD.WIDE R12, R235, 0x2, R12 ;  /* 0x00000002eb0c7825 */ /* 0x000fe400078e020c */
[----:B0-----:R-:W3:Y:S04]  /*bce0*/  LDL.LU R14, [R1+0x25c] ;  /* 0x00025c00010e7983 */ /* 0x001ee80000300800 */
[----:B------:R-:W4:Y:S04]  /*bcf0*/  LDL.LU R15, [R1+0x254] ;  /* 0x00025400010f7983 */ /* 0x000f280000300800 */
[----:B------:R0:W-:Y:S04]  /*bd00*/  STL [R1+0x2fc], R12 ;  /* 0x0002fc0c01007387 */ /* 0x0001e80000100800 */
[----:B------:R1:W-:Y:S04]  /*bd10*/  STL [R1+0x250], R13 ;  /* 0x0002500d01007387 */ /* 0x0003e80000100800 */
[----:B0-----:R-:W2:Y:S04]  /*bd20*/  LDL.LU R12, [R1+0x304] ;  /* 0x00030400010c7983 */ /* 0x001ea80000300800 */
[----:B-1----:R-:W2:Y:S01]  /*bd30*/  LDL.LU R13, [R1+0x258] ;  /* 0x00025800010d7983 */ /* 0x002ea20000300800 */
[----:B------:R-:W-:-:S04]  /*bd40*/  LOP3.LUT R11, R11, R10, RZ, 0x3c, !PT ;  /* 0x0000000a0b0b7212 */ /* 0x000fc800078e3cff */
[----:B------:R-:W-:-:S04]  /*bd50*/  LOP3.LUT R10, R11, R10, RZ, 0x3c, !PT ;  /* 0x0000000a0b0a7212 */ /* 0x000fc800078e3cff */
[----:B------:R-:W-:-:S03]  /*bd60*/  LOP3.LUT R11, R11, R10, RZ, 0x3c, !PT ;  /* 0x0000000a0b0b7212 */ /* 0x000fc600078e3cff */
[----:B------:R-:W-:-:S05]  /*bd70*/  IMAD.WIDE R10, R235, 0x2, R10 ;  /* 0x00000002eb0a7825 */ /* 0x000fca00078e020a */
[----:B------:R-:W-:Y:S04]  /*bd80*/  STL [R1+0x388], R10 ;  /* 0x0003880a01007387 */ /* 0x000fe80000100800 */
[----:B------:R3:W-:Y:S02]  /*bd90*/  STL [R1+0x300], R11 ;  /* 0x0003000b01007387 */ /* 0x0007e40000100800 */
[----:B---3--:R-:W-:Y:S02]  /*bda0*/  IMAD.MOV.U32 R11, RZ, RZ, R14 ;  /* 0x000000ffff0b7224 */ /* 0x008fe400078e000e */
[----:B----4-:R-:W-:Y:S02]  /*bdb0*/  IMAD.MOV.U32 R14, RZ, RZ, R15 ;  /* 0x000000ffff0e7224 */ /* 0x010fe400078e000f */
[----:B------:R-:W-:-:S02]  /*bdc0*/  IMAD.MOV.U32 R15, RZ, RZ, R244 ;  /* 0x000000ffff0f7224 */ /* 0x000fc400078e00f4 */
[----:B------:R-:W-:-:S04]  /*bdd0*/  IMAD.WIDE R14, R235, 0x2, R14 ;  /* 0x00000002eb0e7825 */ /* 0x000fc800078e020e */
[----:B--2---:R-:W-:Y:S02]  /*bde0*/  IMAD.MOV.U32 R244, RZ, RZ, R12 ;  /* 0x000000fffff47224 */ /* 0x004fe400078e000c */
[----:B------:R-:W-:Y:S02]  /*bdf0*/  IMAD.MOV.U32 R12, RZ, RZ, R13 ;  /* 0x000000ffff0c7224 */ /* 0x000fe400078e000d */
[----:B------:R-:W-:Y:S02]  /*be00*/  IMAD.MOV.U32 R13, RZ, RZ, R245 ;  /* 0x000000ffff0d7224 */ /* 0x000fe400078e00f5 */
[----:B------:R-:W-:Y:S01]  /*be10*/  IMAD.WIDE R12, R235, 0x2, R12 ;  /* 0x00000002eb0c7825 */ /* 0x000fe200078e020c */
[----:B------:R-:W-:Y:S04]  /*be20*/  STL [R1+0x254], R14 ;  /* 0x0002540e01007387 */ /* 0x000fe80000100800 */
[----:B------:R0:W-:Y:S04]  /*be30*/  STL [R1+0x258], R12 ;  /* 0x0002580c01007387 */ /* 0x0001e80000100800 */
[----:B0-----:R-:W2:Y:S01]  /*be40*/  LDL.LU R12, [R1+0x264] ;  /* 0x00026400010c7983 */ /* 0x001ea20000300800 */
[----:B------:R-:W-:-:S02]  /*be50*/  IMAD.MOV.U32 R10, RZ, RZ, R11 ;  /* 0x000000ffff0a7224 */ /* 0x000fc400078e000b */
[----:B------:R-:W-:Y:S02]  /*be60*/  IMAD.MOV.U32 R11, RZ, RZ, R246 ;  /* 0x000000ffff0b7224 */ /* 0x000fe400078e00f6 */
[----:B------:R-:W-:Y:S02]  /*be70*/  IMAD.MOV.U32 R246, RZ, RZ, R244 ;  /* 0x000000fffff67224 */ /* 0x000fe400078e00f4 */
[----:B------:R-:W-:-:S04]  /*be80*/  IMAD.WIDE R10, R235, 0x2, R10 ;  /* 0x00000002eb0a7825 */ /* 0x000fc800078e020a */
[----:B------:R-:W-:Y:S02]  /*be90*/  IMAD.MOV.U32 R244, RZ, RZ, R15 ;  /* 0x000000fffff47224 */ /* 0x000fe400078e000f */
[----:B------:R-:W-:Y:S02]  /*bea0*/  IMAD.MOV.U32 R14, RZ, RZ, R248 ;  /* 0x000000ffff0e7224 */ /* 0x000fe400078e00f8 */
[----:B------:R-:W-:Y:S01]  /*beb0*/  IMAD.MOV.U32 R15, RZ, RZ, R247 ;  /* 0x000000ffff0f7224 */ /* 0x000fe200078e00f7 */
[----:B------:R0:W-:Y:S01]  /*bec0*/  STL [R1+0x25c], R10 ;  /* 0x00025c0a01007387 */ /* 0x0001e20000100800 */
[----:B------:R-:W-:Y:S02]  /*bed0*/  IMAD.MOV.U32 R245, RZ, RZ, R13 ;  /* 0x000000fffff57224 */ /* 0x000fe400078e000d */
[----:B------:R-:W-:Y:S02]  /*bee0*/  IMAD.MOV.U32 R13, RZ, RZ, R246 ;  /* 0x000000ffff0d7224 */ /* 0x000fe400078e00f6 */
[----:B------:R-:W-:-:S04]  /*bef0*/  IMAD.WIDE R14, R235, 0x2, R14 ;  /* 0x00000002eb0e7825 */ /* 0x000fc800078e020e */
[----:B------:R-:W-:Y:S02]  /*bf00*/  IMAD.MOV.U32 R246, RZ, RZ, R11 ;  /* 0x000000fffff67224 */ /* 0x000fe400078e000b */
[----:B0-----:R-:W-:Y:S02]  /*bf10*/  IMAD.MOV.U32 R10, RZ, RZ, R251 ;  /* 0x000000ffff0a7224 */ /* 0x001fe400078e00fb */
[----:B------:R-:W3:Y:S01]  /*bf20*/  LDL.LU R251, [R1+0x450] ;  /* 0x0004500001fb7983 */ /* 0x000ee20000300800 */
[----:B------:R-:W-:-:S03]  /*bf30*/  IMAD.MOV.U32 R11, RZ, RZ, R8 ;  /* 0x000000ffff0b7224 */ /* 0x000fc600078e0008 */
[----:B------:R-:W4:Y:S01]  /*bf40*/  LDL.LU R8, [R1+0x44c] ;  /* 0x00044c0001087983 */ /* 0x000f220000300800 */
[----:B------:R-:W-:-:S03]  /*bf50*/  IMAD.MOV.U32 R247, RZ, RZ, R15 ;  /* 0x000000fffff77224 */ /* 0x000fc600078e000f */
        /* <DEDUP_REMOVED lines=17> */
[----:B------:R-:W2:Y:S01]  /*c070*/  LDL.LU R252, [R1+0x440] ;  /* 0x0004400001fc7983 */ /* 0x000ea20000300800 */
[----:B------:R-:W-:-:S03]  /*c080*/  LOP3.LUT R13, R13, R12, RZ, 0x3c, !PT ;  /* 0x0000000c0d0d7212 */ /* 0x000fc600078e3cff */
[----:B------:R0:W-:Y:S04]  /*c090*/  STL [R1+0x38c], R10 ;  /* 0x00038c0a01007387 */ /* 0x0001e80000100800 */
[----:B------:R4:W-:Y:S01]  /*c0a0*/  STL [R1+0x308], R11 ;  /* 0x0003080b01007387 */ /* 0x0009e20000100800 */
[----:B------:R-:W-:-:S03]  /*c0b0*/  LOP3.LUT R12, R13, R12, RZ, 0x3c, !PT ;  /* 0x0000000c0d0c7212 */ /* 0x000fc600078e3cff */
[----:B0-----:R-:W2:Y:S01]  /*c0c0*/  LDL.LU R10, [R1+0x310] ;  /* 0x00031000010a7983 */ /* 0x001ea20000300800 */
[----:B----4-:R-:W-:Y:S01]  /*c0d0*/  IMAD.MOV.U32 R11, RZ, RZ, R14 ;  /* 0x000000ffff0b7224 */ /* 0x010fe200078e000e */
[----:B------:R-:W-:Y:S01]  /*c0e0*/  LOP3.LUT R13, R13, R12, RZ, 0x3c, !PT ;  /* 0x0000000c0d0d7212 */ /* 0x000fe200078e3cff */
[----:B---3--:R-:W-:Y:S02]  /*c0f0*/  IMAD.MOV.U32 R14, RZ, RZ, R15 ;  /* 0x000000ffff0e7224 */ /* 0x008fe400078e000f */
[----:B------:R-:W-:Y:S02]  /*c100*/  IMAD.MOV.U32 R15, RZ, RZ, R248 ;  /* 0x000000ffff0f7224 */ /* 0x000fe400078e00f8 */
[----:B------:R-:W-:-:S04]  /*c110*/  IMAD.WIDE R12, R235, 0x2, R12 ;  /* 0x00000002eb0c7825 */ /* 0x000fc800078e020c */
        /* <DEDUP_REMOVED lines=19> */
[----:B------:R-:W2:Y:S01]  /*c250*/  LDL.LU R7, [R1+0x43c] ;  /* 0x00043c0001077983 */ /* 0x000ea20000300800 */
[----:B---3--:R-:W-:-:S03]  /*c260*/  LOP3.LUT R13, R13, R12, RZ, 0x3c, !PT ;  /* 0x0000000c0d0d7212 */ /* 0x008fc600078e3cff */
[----:B------:R-:W3:Y:S01]  /*c270*/  LDL.LU R236, [R1+0x438] ;  /* 0x0004380001ec7983 */ /* 0x000ee20000300800 */
[----:B------:R-:W-:Y:S02]  /*c280*/  LOP3.LUT R11, R11, R10, RZ, 0x3c, !PT ;  /* 0x0000000a0b0b7212 */ /* 0x000fe400078e3cff */
[----:B------:R-:W-:Y:S01]  /*c290*/  LOP3.LUT R12, R13, R12, RZ, 0x3c, !PT ;  /* 0x0000000c0d0c7212 */ /* 0x000fe200078e3cff */
[----:B------:R-:W4:Y:S01]  /*c2a0*/  LDL.LU R0, [R1+0x434] ;  /* 0x0004340001007983 */ /* 0x000f220000300800 */
[----:B------:R-:W-:Y:S02]  /*c2b0*/  LOP3.LUT R10, R11, R10, RZ, 0x3c, !PT ;  /* 0x0000000a0b0a7212 */ /* 0x000fe400078e3cff */
[----:B------:R-:W-:Y:S02]  /*c2c0*/  LOP3.LUT R13, R13, R12, RZ, 0x3c, !PT ;  /* 0x0000000c0d0d7212 */ /* 0x000fe400078e3cff */
[----:B------:R-:W-:Y:S01]  /*c2d0*/  LOP3.LUT R11, R11, R10, RZ, 0x3c, !PT ;  /* 0x0000000a0b0b7212 */ /* 0x000fe200078e3cff */
[----:B------:R0:W-:Y:S01]  /*c2e0*/  STL [R1+0x270], R14 ;  /* 0x0002700e01007387 */ /* 0x0001e20000100800 */
[----:B------:R-:W-:-:S04]  /*c2f0*/  IMAD.WIDE R12, R235, 0x2, R12 ;  /* 0x00000002eb0c7825 */ /* 0x000fc800078e020c */
[----:B------:R-:W-:Y:S01]  /*c300*/  IMAD.WIDE R10, R235, 0x2, R10 ;  /* 0x00000002eb0a7825 */ /* 0x000fe200078e020a */
[----:B0-----:R-:W2:Y:S04]  /*c310*/  LDL.LU R14, [R1+0x398] ;  /* 0x00039800010e7983 */ /* 0x001ea80000300800 */
[----:B------:R-:W3:Y:S04]  /*c320*/  LDL.LU R15, [R1+0x278] ;  /* 0x00027800010f7983 */ /* 0x000ee80000300800 */
[----:B------:R0:W-:Y:S04]  /*c330*/  STL [R1+0x314], R12 ;  /* 0x0003140c01007387 */ /* 0x0001e80000100800 */
[----:B------:R1:W-:Y:S01]  /*c340*/  STL [R1+0x274], R13 ;  /* 0x0002740d01007387 */ /* 0x0003e20000100800 */
[----:B0-----:R-:W-:-:S03]  /*c350*/  IMAD.MOV.U32 R12, RZ, RZ, R250 ;  /* 0x000000ffff0c7224 */ /* 0x001fc600078e00fa */
[----:B------:R-:W4:Y:S01]  /*c360*/  LDL.LU R250, [R1+0x430] ;  /* 0x0004300001fa7983 */ /* 0x000f220000300800 */
[----:B-1----:R-:W-:-:S03]  /*c370*/  IMAD.MOV.U32 R13, RZ, RZ, R3 ;  /* 0x000000ffff0d7224 */ /* 0x002fc600078e0003 */
[----:B------:R-:W4:Y:S04]  /*c380*/  LDL.LU R3, [R1+0x42c] ;  /* 0x00042c0001037983 */ /* 0x000f280000300800 */
[----:B------:R0:W-:Y:S04]  /*c390*/  STL [R1+0x394], R10 ;  /* 0x0003940a01007387 */ /* 0x0001e80000100800 */
[----:B------:R2:W-:Y:S04]  /*c3a0*/  STL [R1+0x318], R11 ;  /* 0x0003180b01007387 */ /* 0x0005e80000100800 */
[----:B0-----:R-:W4:Y:S01]  /*c3b0*/  LDL.LU R10, [R1+0x320] ;  /* 0x00032000010a7983 */ /* 0x001f220000300800 */
[----:B------:R-:W-:-:S04]  /*c3c0*/  LOP3.LUT R13, R13, R12, RZ, 0x3c, !PT ;  /* 0x0000000c0d0d7212 */ /* 0x000fc800078e3cff */
[----:B------:R-:W-:-:S04]  /*c3d0*/  LOP3.LUT R12, R13, R12, RZ, 0x3c, !PT ;  /* 0x0000000c0d0c7212 */ /* 0x000fc800078e3cff */
[----:B------:R-:W-:-:S03]  /*c3e0*/  LOP3.LUT R13, R13, R12, RZ, 0x3c, !PT ;  /* 0x0000000c0d0d7212 */ /* 0x000fc600078e3cff */
[----:B------:R-:W-:-:S04]  /*c3f0*/  IMAD.WIDE R12, R235, 0x2, R12 ;  /* 0x00000002eb0c7825 */ /* 0x000fc800078e020c */
[----:B--2---:R-:W-:Y:S02]  /*c400*/  IMAD.MOV.U32 R11, RZ, RZ, R14 ;  /* 0x000000ffff0b7224 */ /* 0x004fe400078e000e */
[----:B---3--:R-:W-:Y:S02]  /*c410*/  IMAD.MOV.U32 R14, RZ, RZ, R15 ;  /* 0x000000ffff0e7224 */ /* 0x008fe400078e000f */
[----:B----4-:R-:W-:Y:S02]  /*c420*/  IMAD.MOV.U32 R15, RZ, RZ, R250 ;  /* 0x000000ffff0f7224 */ /* 0x010fe400078e00fa */
[----:B------:R-:W-:Y:S01]  /*c430*/  IMAD.WIDE R14, R235, 0x2, R14 ;  /* 0x00000002eb0e7825 */ /* 0x000fe200078e020e */
[----:B------:R-:W-:-:S04]  /*c440*/  LOP3.LUT R11, R11, R10, RZ, 0x3c, !PT ;  /* 0x0000000a0b0b7212 */ /* 0x000fc800078e3cff */
[----:B------:R-:W-:-:S04]  /*c450*/  LOP3.LUT R10, R11, R10, RZ, 0x3c, !PT ;  /* 0x0000000a0b0a7212 */ /* 0x000fc800078e3cff */
[----:B------:R-:W-:Y:S01]  /*c460*/  LOP3.LUT R11, R11, R10, RZ, 0x3c, !PT ;  /* 0x0000000a0b0b7212 */ /* 0x000fe200078e3cff */
[----:B------:R-:W-:Y:S02]  /*c470*/  STL [R1+0x278], R14 ;  /* 0x0002780e01007387 */ /* 0x000fe40000100800 */
[----:B------:R-:W-:Y:S02]  /*c480*/  IMAD.WIDE R10, R235, 0x2, R10 ;  /* 0x00000002eb0a7825 */ /* 0x000fe400078e020a */
[----:B------:R0:W-:Y:S04]  /*c490*/  STL [R1+0x31c], R12 ;  /* 0x00031c0c01007387 */ /* 0x0001e80000100800 */
[----:B------:R1:W-:Y:S04]  /*c4a0*/  STL [R1+0x27c], R13 ;  /* 0x00027c0d01007387 */ /* 0x0003e80000100800 */
[----:B0-----:R-:W2:Y:S04]  /*c4b0*/  LDL.LU R12, [R1+0x284] ;  /* 0x00028400010c7983 */ /* 0x001ea80000300800 */
[----:B-1----:R-:W2:Y:S04]  /*c4c0*/  LDL.LU R13, [R1+0x324] ;  /* 0x00032400010d7983 */ /* 0x002ea80000300800 */
[----:B------:R0:W-:Y:S04]  /*c4d0*/  STL [R1+0x398], R10 ;  /* 0x0003980a01007387 */ /* 0x0001e80000100800 */
[----:B------:R1:W-:Y:S04]  /*c4e0*/  STL [R1+0x320], R11 ;  /* 0x0003200b01007387 */ /* 0x0003e80000100800 */
[----:B0-----:R-:W3:Y:S01]  /*c4f0*/  LDL.LU R10, [R1+0x328] ;  /* 0x00032800010a7983 */ /* 0x001ee20000300800 */
[----:B-1----:R-:W-:-:S02]  /*c500*/  IMAD.MOV.U32 R11, RZ, RZ, R2 ;  /* 0x000000ffff0b7224 */ /* 0x002fc400078e0002 */
[----:B------:R-:W-:Y:S01]  /*c510*/  IMAD.MOV.U32 R250, RZ, RZ, R15 ;  /* 0x000000fffffa7224 */ /* 0x000fe200078e000f */
[----:B------:R-:W4:Y:S01]  /*c520*/  LDL.LU R2, [R1+0x428] ;  /* 0x0004280001027983 */ /* 0x000f220000300800 */
[----:B------:R-:W-:Y:S02]  /*c530*/  IMAD.MOV.U32 R14, RZ, RZ, R8 ;  /* 0x000000ffff0e7224 */ /* 0x000fe400078e0008 */
[----:B------:R-:W-:Y:S01]  /*c540*/  IMAD.MOV.U32 R15, RZ, RZ, R251 ;  /* 0x000000ffff0f7224 */ /* 0x000fe200078e00fb */
[----:B------:R-:W4:Y:S01]  /*c550*/  LDL.LU R8, [R1+0x424] ;  /* 0x0004240001087983 */ /* 0x000f220000300800 */
[----:B------:R-:W-:-:S04]  /*c560*/  IMAD.WIDE R14, R235, 0x2, R14 ;  /* 0x00000002eb0e7825 */ /* 0x000fc800078e020e */
[----:B------:R-:W-:Y:S01]  /*c570*/  IMAD.MOV.U32 R251, RZ, RZ, R15 ;  /* 0x000000fffffb7224 */ /* 0x000fe200078e000f */
[----:B------:R0:W-:Y:S04]  /*c580*/  STL [R1+0x280], R14 ;  /* 0x0002800e01007387 */ /* 0x0001e80000100800 */
[----:B0-----:R-:W4:Y:S04]  /*c590*/  LDL.LU R14, [R1+0x3a0] ;  /* 0x0003a000010e7983 */ /* 0x001f280000300800 */
[----:B------:R-:W4:Y:S01]  /*c5a0*/  LDL.LU R15, [R1+0x288] ;  /* 0x00028800010f7983 */ /* 0x000f220000300800 */
[----:B--2---:R-:W-:-:S04]  /*c5b0*/  LOP3.LUT R13, R13, R12, RZ, 0x3c, !PT ;  /* 0x0000000c0d0d7212 */ /* 0x004fc800078e3cff */
[----:B------:R-:W-:-:S04]  /*c5c0*/  LOP3.LUT R12, R13, R12, RZ, 0x3c, !PT ;  /* 0x0000000c0d0c7212 */ /* 0x000fc800078e3cff */
[----:B------:R-:W-:Y:S02]  /*c5d0*/  LOP3.LUT R13, R13, R12, RZ, 0x3c, !PT ;  /* 0x0000000c0d0d7212 */ /* 0x000fe400078e3cff */
[----:B---3--:R-:W-:-:S04]  /*c5e0*/  LOP3.LUT R11, R11, R10, RZ, 0x3c, !PT ;  /* 0x0000000a0b0b7212 */ /* 0x008fc800078e3cff */
[----:B------:R-:W-:Y:S01]  /*c5f0*/  LOP3.LUT R10, R11, R10, RZ, 0x3c, !PT ;  /* 0x0000000a0b0a7212 */ /* 0x000fe200078e3cff */
[----:B------:R-:W-:-:S03]  /*c600*/  IMAD.WIDE R12, R235, 0x2, R12 ;  /* 0x00000002eb0c7825 */ /* 0x000fc600078e020c */
[----:B------:R-:W-:Y:S02]  /*c610*/  LOP3.LUT R11, R11, R10, RZ, 0x3c, !PT ;  /* 0x0000000a0b0b7212 */ /* 0x000fe400078e3cff */
[----:B------:R0:W-:Y:S01]  /*c620*/  STL [R1+0x324], R12 ;  /* 0x0003240c01007387 */ /* 0x0001e20000100800 */
[----:B------:R-:W-:-:S03]  /*c630*/  IMAD.WIDE R10, R235, 0x2, R10 ;  /* 0x00000002eb0a7825 */ /* 0x000fc600078e020a */
[----:B------:R1:W-:Y:S01]  /*c640*/  STL [R1+0x284], R13 ;  /* 0x0002840d01007387 */ /* 0x0003e20000100800 */
[----:B0-----:R-:W-:-:S03]  /*c650*/  IMAD.MOV.U32 R12, RZ, RZ, R252 ;  /* 0x000000ffff0c7224 */ /* 0x001fc600078e00fc */
[----:B------:R-:W2:Y:S01]  /*c660*/  LDL.LU R252, [R1+0x420] ;  /* 0x0004200001fc7983 */ /* 0x000ea20000300800 */
[----:B-1----:R-:W-:-:S03]  /*c670*/  IMAD.MOV.U32 R13, RZ, RZ, R7 ;  /* 0x000000ffff0d7224 */ /* 0x002fc600078e0007 */
[----:B------:R-:W3:Y:S04]  /*c680*/  LDL.LU R7, [R1+0x41c] ;  /* 0x00041c0001077983 */ /* 0x000ee80000300800 */
[----:B------:R0:W-:Y:S04]  /*c690*/  STL [R1+0x39c], R10 ;  /* 0x00039c0a01007387 */ /* 0x0001e80000100800 */
[----:B------:R4:W-:Y:S04]  /*c6a0*/  STL [R1+0x328], R11 ;  /* 0x0003280b01007387 */ /* 0x0009e80000100800 */
[----:B0-----:R-:W3:Y:S01]  /*c6b0*/  LDL.LU R10, [R1+0x330] ;  /* 0x00033000010a7983 */ /* 0x001ee20000300800 */
[----:B------:R-:W-:Y:S01]  /*c6c0*/  LOP3.LUT R13, R13, R12, RZ, 0x3c, !PT ;  /* 0x0000000c0d0d7212 */ /* 0x000fe200078e3cff */
[----:B----4-:R-:W-:-:S02]  /*c6d0*/  IMAD.MOV.U32 R11, RZ, RZ, R14 ;  /* 0x000000ffff0b7224 */ /* 0x010fc400078e000e */
[----:B------:R-:W-:Y:S01]  /*c6e0*/  IMAD.MOV.U32 R14, RZ, RZ, R15 ;  /* 0x000000ffff0e7224 */ /* 0x000fe200078e000f */
[----:B------:R-:W-:-:S04]  /*c6f0*/  LOP3.LUT R12, R13, R12, RZ, 0x3c, !PT ;  /* 0x0000000c0d0c7212 */ /* 0x000fc800078e3cff */
[----:B------:R-:W-:-:S03]  /*c700*/  LOP3.LUT R13, R13, R12, RZ, 0x3c, !PT ;  /* 0x0000000c0d0d7212 */ /* 0x000fc600078e3cff */
[----:B------:R-:W-:-:S04]  /*c710*/  IMAD.WIDE R12, R235, 0x2, R12 ;  /* 0x00000002eb0c7825 */ /* 0x000fc800078e020c */
[----:B--2---:R-:W-:Y:S02]  /*c720*/  IMAD.MOV.U32 R15, RZ, RZ, R252 ;  /* 0x000000ffff0f7224 */ /* 0x004fe400078e00fc */
[----:B------:R-:W-:-:S04]  /*c730*/  IMAD.WIDE R14, R235, 0x2, R14 ;  /* 0x00000002eb0e7825 */ /* 0x000fc800078e020e */
[----:B------:R-:W-:Y:S01]  /*c740*/  IMAD.MOV.U32 R252, RZ, RZ, R15 ;  /* 0x000000fffffc7224 */ /* 0x000fe200078e000f */
[----:B------:R0:W-:Y:S01]  /*c750*/  STL [R1+0x288], R14 ;  /* 0x0002880e01007387 */ /* 0x0001e20000100800 */
[----:B---3--:R-:W-:-:S04]  /*c760*/  LOP3.LUT R11, R11, R10, RZ, 0x3c, !PT ;  /* 0x0000000a0b0b7212 */ /* 0x008fc800078e3cff */
[C---:B------:R-:W-:Y:S01]  /*c770*/  LOP3.LUT R10, R11.reuse, R10, RZ, 0x3c, !PT ;  /* 0x0000000a0b0a7212 */ /* 0x040fe200078e3cff */
[----:B0-----:R-:W-:Y:S02]  /*c780*/  IMAD.MOV.U32 R14, RZ, RZ, R236 ;  /* 0x000000ffff0e7224 */ /* 0x001fe400078e00ec */
[----:B------:R-:W2:Y:S01]  /*c790*/  LDL.LU R236, [R1+0x418] ;  /* 0x0004180001ec7983 */ /* 0x000ea20000300800 */
[----:B------:R-:W-:Y:S01]  /*c7a0*/  LOP3.LUT R11, R11, R10, RZ, 0x3c, !PT ;  /* 0x0000000a0b0b7212 */ /* 0x000fe200078e3cff */
[----:B------:R-:W-:Y:S02]  /*c7b0*/  IMAD.MOV.U32 R15, RZ, RZ, R0 ;  /* 0x000000ffff0f7224 */ /* 0x000fe400078e0000 */
[----:B------:R-:W3:Y:S01]  /*c7c0*/  LDL.LU R0, [R1+0x414] ;  /* 0x0004140001007983 */ /* 0x000ee20000300800 */
[----:B------:R-:W-:-:S03]  /*c7d0*/  IMAD.WIDE R10, R235, 0x2, R10 ;  /* 0x00000002eb0a7825 */ /* 0x000fc600078e020a */
[----:B------:R0:W-:Y:S04]  /*c7e0*/  STL [R1+0x32c], R12 ;  /* 0x00032c0c01007387 */ /* 0x0001e80000100800 */
[----:B------:R1:W-:Y:S04]  /*c7f0*/  STL [R1+0x28c], R13 ;  /* 0x00028c0d01007387 */ /* 0x0003e80000100800 */
[----:B0-----:R-:W4:Y:S04]  /*c800*/  LDL.LU R12, [R1+0x294] ;  /* 0x00029400010c7983 */ /* 0x001f280000300800 */
[----:B-1----:R-:W4:Y:S04]  /*c810*/  LDL.LU R13, [R1+0x334] ;  /* 0x00033400010d7983 */ /* 0x002f280000300800 */
[----:B------:R-:W-:Y:S04]  /*c820*/  STL [R1+0x3a0], R10 ;  /* 0x0003a00a01007387 */ /* 0x000fe80000100800 */
[----:B------:R0:W-:Y:S04]  /*c830*/  STL [R1+0x330], R11 ;  /* 0x0003300b01007387 */ /* 0x0001e80000100800 */
[----:B0-----:R-:W2:Y:S01]  /*c840*/  LDL.LU R11, [R1+0x3a4] ;  /* 0x0003a400010b7983 */ /* 0x001ea20000300800 */
[----:B------:R-:W-:-:S04]  /*c850*/  LOP3.LUT R15, R15, R14, RZ, 0x3c, !PT ;  /* 0x0000000e0f0f7212 */ /* 0x000fc800078e3cff */
[----:B------:R-:W-:-:S04]  /*c860*/  LOP3.LUT R14, R15, R14, RZ, 0x3c, !PT ;  /* 0x0000000e0f0e7212 */ /* 0x000fc800078e3cff */
[----:B------:R-:W-:-:S03]  /*c870*/  LOP3.LUT R15, R15, R14, RZ, 0x3c, !PT ;  /* 0x0000000e0f0f7212 */ /* 0x000fc600078e3cff */
[----:B------:R-:W-:Y:S01]  /*c880*/  IMAD.WIDE R14, R235, 0x2, R14 ;  /* 0x00000002eb0e7825 */ /* 0x000fe200078e020e */
[----:B----4-:R-:W-:-:S04]  /*c890*/  LOP3.LUT R13, R13, R12, RZ, 0x3c, !PT ;  /* 0x0000000c0d0d7212 */ /* 0x010fc800078e3cff */
[----:B------:R-:W-:-:S04]  /*c8a0*/  LOP3.LUT R12, R13, R12, RZ, 0x3c, !PT ;  /* 0x0000000c0d0c7212 */ /* 0x000fc800078e3cff */
[----:B------:R-:W-:Y:S01]  /*c8b0*/  LOP3.LUT R13, R13, R12, RZ, 0x3c, !PT ;  /* 0x0000000c0d0d7212 */ /* 0x000fe200078e3cff */
[----:B--2---:R-:W-:Y:S02]  /*c8c0*/  IMAD.MOV.U32 R10, RZ, RZ, R11 ;  /* 0x000000ffff0a7224 */ /* 0x004fe400078e000b */
[----:B------:R-:W-:Y:S02]  /*c8d0*/  IMAD.MOV.U32 R11, RZ, RZ, R3 ;  /* 0x000000ffff0b7224 */ /* 0x000fe400078e0003 */
[----:B------:R-:W2:Y:S04]  /*c8e0*/  LDL.LU R3, [R1+0x410] ;  /* 0x0004100001037983 */ /* 0x000ea80000300800 */
[----:B------:R0:W-:Y:S04]  /*c8f0*/  STL [R1+0x290], R14 ;  /* 0x0002900e01007387 */ /* 0x0001e80000100800 */
[----:B------:R1:W-:Y:S01]  /*c900*/  STL [R1+0x200], R15 ;  /* 0x0002000f01007387 */ /* 0x0003e20000100800 */
[----:B------:R-:W-:-:S03]  /*c910*/  IMAD.WIDE R12, R235, 0x2, R12 ;  /* 0x00000002eb0c7825 */ /* 0x000fc600078e020c */
[----:B0-----:R-:W4:Y:S04]  /*c920*/  LDL.LU R14, [R1+0x204] ;  /* 0x00020400010e7983 */ /* 0x001f280000300800 */
[----:B-1----:R-:W4:Y:S01]  /*c930*/  LDL.LU R15, [R1+0x298] ;  /* 0x00029800010f7983 */ /* 0x002f220000300800 */
[----:B------:R-:W-:-:S03]  /*c940*/  IMAD.WIDE R10, R235, 0x2, R10 ;  /* 0x00000002eb0a7825 */ /* 0x000fc600078e020a */
[----:B------:R0:W-:Y:S04]  /*c950*/  STL [R1+0x334], R12 ;  /* 0x0003340c01007387 */ /* 0x0001e80000100800 */
[----:B------:R1:W-:Y:S01]  /*c960*/  STL [R1+0x294], R13 ;  /* 0x0002940d01007387 */ /* 0x0003e20000100800 */
[----:B0-----:R-:W-:-:S03]  /*c970*/  IMAD.MOV.U32 R12, RZ, RZ, R2 ;  /* 0x000000ffff0c7224 */ /* 0x001fc600078e0002 */
[----:B------:R-:W3:Y:S01]  /*c980*/  LDL.LU R2, [R1+0x40c] ;  /* 0x00040c0001027983 */ /* 0x000ee20000300800 */
[----:B-1----:R-:W-:-:S03]  /*c990*/  IMAD.MOV.U32 R13, RZ, RZ, R8 ;  /* 0x000000ffff0d7224 */ /* 0x002fc600078e0008 */
[----:B------:R-:W3:Y:S04]  /*c9a0*/  LDL.LU R8, [R1+0x408] ;  /* 0x0004080001087983 */ /* 0x000ee80000300800 */
[----:B------:R0:W-:Y:S04]  /*c9b0*/  STL [R1+0x3a4], R10 ;  /* 0x0003a40a01007387 */ /* 0x0001e80000100800 */
[----:B------:R1:W-:Y:S04]  /*c9c0*/  STL [R1+0x338], R11 ;  /* 0x0003380b01007387 */ /* 0x0003e80000100800 */
[----:B0-----:R-:W2:Y:S04]  /*c9d0*/  LDL.LU R10, [R1+0x340] ;  /* 0x00034000010a7983 */ /* 0x001ea80000300800 */
[----:B-1----:R-:W2:Y:S01]  /*c9e0*/  LDL.LU R11, [R1+0x3a8] ;  /* 0x0003a800010b7983 */ /* 0x002ea20000300800 */
[----:B------:R-:W-:-:S04]  /*c9f0*/  LOP3.LUT R13, R13, R12, RZ, 0x3c, !PT ;  /* 0x0000000c0d0d7212 */ /* 0x000fc800078e3cff */
[----:B------:R-:W-:-:S04]  /*ca00*/  LOP3.LUT R12, R13, R12, RZ, 0x3c, !PT ;  /* 0x0000000c0d0c7212 */ /* 0x000fc800078e3cff */
[----:B------:R-:W-:-:S03]  /*ca10*/  LOP3.LUT R13, R13, R12, RZ, 0x3c, !PT ;  /* 0x0000000c0d0d7212 */ /* 0x000fc600078e3cff */
[----:B------:R-:W-:Y:S01]  /*ca20*/  IMAD.WIDE R12, R235, 0x2, R12 ;  /* 0x00000002eb0c7825 */ /* 0x000fe200078e020c */
[----:B----4-:R-:W-:-:S04]  /*ca30*/  LOP3.LUT R15, R15, R14, RZ, 0x3c, !PT ;  /* 0x0000000e0f0f7212 */ /* 0x010fc800078e3cff */
[----:B------:R-:W-:-:S04]  /*ca40*/  LOP3.LUT R14, R15, R14, RZ, 0x3c, !PT ;  /* 0x0000000e0f0e7212 */ /* 0x000fc800078e3cff */
[----:B------:R-:W-:-:S03]  /*ca50*/  LOP3.LUT R15, R15, R14, RZ, 0x3c, !PT ;  /* 0x0000000e0f0f7212 */ /* 0x000fc600078e3cff */
[----:B------:R-:W-:-:S05]  /*ca60*/  IMAD.WIDE R14, R235, 0x2, R14 ;  /* 0x00000002eb0e7825 */ /* 0x000fca00078e020e */
[----:B------:R-:W-:Y:S04]  /*ca70*/  STL [R1+0x298], R14 ;  /* 0x0002980e01007387 */ /* 0x000fe80000100800 */
[----:B------:R-:W-:Y:S04]  /*ca80*/  STL [R1+0x204], R15 ;  /* 0x0002040f01007387 */ /* 0x000fe80000100800 */
[----:B------:R0:W-:Y:S04]  /*ca90*/  STL [R1+0x33c], R12 ;  /* 0x00033c0c01007387 */ /* 0x0001e80000100800 */
[----:B------:R1:W-:Y:S01]  /*caa0*/  STL [R1+0x29c], R13 ;  /* 0x00029c0d01007387 */ /* 0x0003e20000100800 */
[----:B--2---:R-:W-:-:S03]  /*cab0*/  LOP3.LUT R11, R11, R10, RZ, 0x3c, !PT ;  /* 0x0000000a0b0b7212 */ /* 0x004fc600078e3cff */
[----:B0-----:R-:W2:Y:S01]  /*cac0*/  LDL.LU R12, [R1+0x2a4] ;  /* 0x0002a400010c7983 */ /* 0x001ea20000300800 */
[----:B------:R-:W-:-:S03]  /*cad0*/  LOP3.LUT R10, R11, R10, RZ, 0x3c, !PT ;  /* 0x0000000a0b0a7212 */ /* 0x000fc600078e3cff */
[----:B-1----:R-:W2:Y:S01]  /*cae0*/  LDL.LU R13, [R1+0x344] ;  /* 0x00034400010d7983 */ /* 0x002ea20000300800 */
[----:B------:R-:W-:Y:S01]  /*caf0*/  LOP3.LUT R11, R11, R10, RZ, 0x3c, !PT ;  /* 0x0000000a0b0b7212 */ /* 0x000fe200078e3cff */
[----:B------:R-:W-:Y:S02]  /*cb00*/  IMAD.MOV.U32 R14, RZ, RZ, R236 ;  /* 0x000000ffff0e7224 */ /* 0x000fe400078e00ec */
[----:B------:R-:W-:Y:S02]  /*cb10*/  IMAD.MOV.U32 R15, RZ, RZ, R7 ;  /* 0x000000ffff0f7224 */ /* 0x000fe400078e0007 */
[----:B------:R-:W-:-:S04]  /*cb20*/  IMAD.WIDE R10, R235, 0x2, R10 ;  /* 0x00000002eb0a7825 */ /* 0x000fc800078e020a */
[----:B------:R-:W-:Y:S01]  /*cb30*/  IMAD.WIDE R14, R235, 0x2, R14 ;  /* 0x00000002eb0e7825 */ /* 0x000fe200078e020e */
[----:B------:R0:W-:Y:S04]  /*cb40*/  STL [R1+0x3a8], R10 ;  /* 0x0003a80a01007387 */ /* 0x0001e80000100800 */
[----:B------:R3:W-:Y:S04]  /*cb50*/  STL [R1+0x340], R11 ;  /* 0x0003400b01007387 */ /* 0x0007e80000100800 */
[----:B------:R-:W4:Y:S04]  /*cb60*/  LDL.LU R7, [R1+0x404] ;  /* 0x0004040001077983 */ /* 0x000f280000300800 */
[----:B------:R-:W4:Y:S01]  /*cb70*/  LDL.LU R236, [R1+0x400] ;  /* 0x0004000001ec7983 */ /* 0x000f220000300800 */
[----:B0-----:R-:W-:-:S02]  /*cb80*/  IMAD.MOV.U32 R10, RZ, RZ, R3 ;  /* 0x000000ffff0a7224 */ /* 0x001fc400078e0003 */
[----:B---3--:R-:W-:Y:S02]  /*cb90*/  IMAD.MOV.U32 R11, RZ, RZ, R0 ;  /* 0x000000ffff0b7224 */ /* 0x008fe400078e0000 */
[----:B------:R-:W3:Y:S04]  /*cba0*/  LDL.LU R0, [R1+0x3fc] ;  /* 0x0003fc0001007983 */ /* 0x000ee80000300800 */
[----:B------:R-:W3:Y:S04]  /*cbb0*/  LDL.LU R3, [R1+0x3f8] ;  /* 0x0003f80001037983 */ /* 0x000ee80000300800 */
[----:B------:R0:W-:Y:S04]  /*cbc0*/  STL [R1+0x2a0], R14 ;  /* 0x0002a00e01007387 */ /* 0x0001e80000100800 */
[----:B------:R1:W-:Y:S04]  /*cbd0*/  STL [R1+0x208], R15 ;  /* 0x0002080f01007387 */ /* 0x0003e80000100800 */
[----:B0-----:R-:W4:Y:S04]  /*cbe0*/  LDL.LU R14, [R1+0x20c] ;  /* 0x00020c00010e7983 */ /* 0x001f280000300800 */
[----:B-1----:R-:W4:Y:S01]  /*cbf0*/  LDL.LU R15, [R1+0x2a8] ;  /* 0x0002a800010f7983 */ /* 0x002f220000300800 */
[----:B------:R-:W-:Y:S01]  /*cc00*/  IMAD.WIDE R10, R235, 0x2, R10 ;  /* 0x00000002eb0a7825 */ /* 0x000fe200078e020a */
        /* <DEDUP_REMOVED lines=12> */
[----:B0-----:R-:W3:Y:S01]  /*ccd0*/  LDL.LU R10, [R1+0x350] ;  /* 0x00035000010a7983 */ /* 0x001ee20000300800 */
[----:B----4-:R-:W-:-:S03]  /*cce0*/  LOP3.LUT R15, R15, R14, RZ, 0x3c, !PT ;  /* 0x0000000e0f0f7212 */ /* 0x010fc600078e3cff */
[----:B-1----:R-:W3:Y:S01]  /*ccf0*/  LDL.LU R11, [R1+0x3b0] ;  /* 0x0003b000010b7983 */ /* 0x002ee20000300800 */
[----:B------:R-:W-:-:S04]  /*cd00*/  LOP3.LUT R14, R15, R14, RZ, 0x3c, !PT ;  /* 0x0000000e0f0e7212 */ /* 0x000fc800078e3cff */
[----:B------:R-:W-:-:S03]  /*cd10*/  LOP3.LUT R15, R15, R14, RZ, 0x3c, !PT ;  /* 0x0000000e0f0f7212 */ /* 0x000fc600078e3cff */
[----:B------:R-:W-:-:S05]  /*cd20*/  IMAD.WIDE R14, R235, 0x2, R14 ;  /* 0x00000002eb0e7825 */ /* 0x000fca00078e020e */
[----:B------:R0:W-:Y:S04]  /*cd30*/  STL [R1+0x2a8], R14 ;  /* 0x0002a80e01007387 */ /* 0x0001e80000100800 */
[----:B------:R1:W-:Y:S04]  /*cd40*/  STL [R1+0x20c], R15 ;  /* 0x00020c0f01007387 */ /* 0x0003e80000100800 */
[----:B0-----:R-:W4:Y:S04]  /*cd50*/  LDL.LU R14, [R1+0x354] ;  /* 0x00035400010e7983 */ /* 0x001f280000300800 */
[----:B-1----:R-:W2:Y:S01]  /*cd60*/  LDL.LU R15, [R1+0x210] ;  /* 0x00021000010f7983 */ /* 0x002ea20000300800 */
[----:B------:R-:W-:-:S04]  /*cd70*/  LOP3.LUT R13, R13, R12, RZ, 0x3c, !PT ;  /* 0x0000000c0d0d7212 */ /* 0x000fc800078e3cff */
[----:B------:R-:W-:-:S04]  /*cd80*/  LOP3.LUT R12, R13, R12, RZ, 0x3c, !PT ;  /* 0x0000000c0d0c7212 */ /* 0x000fc800078e3cff */
[----:B------:R-:W-:-:S03]  /*cd90*/  LOP3.LUT R13, R13, R12, RZ, 0x3c, !PT ;  /* 0x0000000c0d0d7212 */ /* 0x000fc600078e3cff */
[----:B------:R-:W-:-:S05]  /*cda0*/  IMAD.WIDE R12, R235, 0x2, R12 ;  /* 0x00000002eb0c7825 */ /* 0x000fca00078e020c */
[----:B------:R0:W-:Y:S04]  /*cdb0*/  STL [R1+0x34c], R12 ;  /* 0x00034c0c01007387 */ /* 0x0001e80000100800 */
[----:B------:R4:W-:Y:S04]  /*cdc0*/  STL [R1+0x2ac], R13 ;  /* 0x0002ac0d01007387 */ /* 0x0009e80000100800 */
[----:B0-----:R-:W2:Y:S01]  /*cdd0*/  LDL.LU R12, [R1+0x2b4] ;  /* 0x0002b400010c7983 */ /* 0x001ea20000300800 */
[----:B------:R-:W-:Y:S01]  /*cde0*/  UIADD3.64 UR8, UR4, 0x380, URZ ;  /* 0x0000038004087897 */ /* 0x000fe2000fffe03f */
[----:B------:R-:W-:-:S08]  /*cdf0*/  WARPGROUP.ARRIVE ;  /* 0x00000000000079c5 */ /* 0x000fd00000000000 */
[----:B------:R-:W-:Y:S01]  /*ce00*/  HGMMA.64x256x16.F32 R24, gdesc[UR8].tnspA, R24, gsb0 ;  /* 0x23e00000081879f0 */ /* 0x000fe20008000818 */
[----:B---3--:R-:W-:-:S04]  /*ce10*/  LOP3.LUT R11, R11, R10, RZ, 0x3c, !PT ;  /* 0x0000000a0b0b7212 */ /* 0x008fc800078e3cff */
[----:B------:R-:W-:-:S04]  /*ce20*/  LOP3.LUT R10, R11, R10, RZ, 0x3c, !PT ;  /* 0x0000000a0b0a7212 */ /* 0x000fc800078e3cff */
[----:B------:R-:W-:-:S03]  /*ce30*/  LOP3.LUT R11, R11, R10, RZ, 0x3c, !PT ;  /* 0x0000000a0b0b7212 */ /* 0x000fc600078e3cff */
[----:B------:R-:W-:-:S05]  /*ce40*/  IMAD.WIDE R10, R235, 0x2, R10 ;  /* 0x00000002eb0a7825 */ /* 0x000fca00078e020a */
[----:B------:R-:W-:Y:S04]  /*ce50*/  STL [R1+0x3b0], R10 ;  /* 0x0003b00a01007387 */ /* 0x000fe80000100800 */
[----:B------:R0:W-:Y:S01]  /*ce60*/  STL [R1+0x350], R11 ;  /* 0x0003500b01007387 */ /* 0x0001e20000100800 */
[----:B----4-:R-:W-:Y:S02]  /*ce70*/  IMAD.MOV.U32 R13, RZ, RZ, R14 ;  /* 0x000000ffff0d7224 */ /* 0x010fe400078e000e */
[----:B------:R-:W-:Y:S02]  /*ce80*/  IMAD.MOV.U32 R14, RZ, RZ, R7 ;  /* 0x000000ffff0e7224 */ /* 0x000fe400078e0007 */
[----:B------:R1:W5:Y:S02]  /*ce90*/  LDL.LU R7, [R1+0x3ec] ;  /* 0x0003ec0001077983 */ /* 0x0003640000300800 */
[----:B--2---:R-:W-:-:S04]  /*cea0*/  IMAD.WIDE R14, R235, 0x2, R14 ;  /* 0x00000002eb0e7825 */ /* 0x004fc800078e020e */
[----:B0-----:R-:W-:Y:S02]  /*ceb0*/  IMAD.MOV.U32 R11, RZ, RZ, R236 ;  /* 0x000000ffff0b7224 */ /* 0x001fe400078e00ec */
[----:B------:R-:W-:Y:S01]  /*cec0*/  IMAD.MOV.U32 R10, RZ, RZ, R0 ;  /* 0x000000ffff0a7224 */ /* 0x000fe200078e0000 */
[----:B------:R-:W2:Y:S04]  /*ced0*/  LDL.LU R236, [R1+0x3e8] ;  /* 0x0003e80001ec7983 */ /* 0x000ea80000300800 */
[----:B------:R-:W3:Y:S04]  /*cee0*/  LDL.LU R0, [R1+0x3e4] ;  /* 0x0003e40001007983 */ /* 0x000ee80000300800 */
[----:B------:R0:W-:Y:S04]  /*cef0*/  STL [R1+0x2b0], R14 ;  /* 0x0002b00e01007387 */ /* 0x0001e80000100800 */
[----:B------:R4:W-:Y:S01]  /*cf00*/  STL [R1+0x210], R15 ;  /* 0x0002100f01007387 */ /* 0x0009e20000100800 */
[----:B0-----:R-:W-:-:S03]  /*cf10*/  IMAD.MOV.U32 R14, RZ, RZ, R2 ;  /* 0x000000ffff0e7224 */ /* 0x001fc600078e0002 */
[----:B------:R-:W3:Y:S04]  /*cf20*/  LDL.LU R2, [R1+0x3e0] ;  /* 0x0003e00001027983 */ /* 0x000ee80000300800 */
[----:B----4-:R-:W4:Y:S01]  /*cf30*/  LDL.LU R15, [R1+0x2b8] ;  /* 0x0002b800010f7983 */ /* 0x010f220000300800 */
[----:B------:R-:W-:-:S04]  /*cf40*/  LOP3.LUT R13, R13, R12, RZ, 0x3c, !PT ;  /* 0x0000000c0d0d7212 */ /* 0x000fc800078e3cff */
[----:B------:R-:W-:-:S04]  /*cf50*/  LOP3.LUT R12, R13, R12, RZ, 0x3c, !PT ;  /* 0x0000000c0d0c7212 */ /* 0x000fc800078e3cff */
[----:B------:R-:W-:Y:S01]  /*cf60*/  LOP3.LUT R13, R13, R12, RZ, 0x3c, !PT ;  /* 0x0000000c0d0d7212 */ /* 0x000fe200078e3cff */
[----:B------:R-:W-:-:S04]  /*cf70*/  IMAD.WIDE R10, R235, 0x2, R10 ;  /* 0x00000002eb0a7825 */ /* 0x000fc800078e020a */
[----:B------:R-:W-:-:S05]  /*cf80*/  IMAD.WIDE R12, R235, 0x2, R12 ;  /* 0x00000002eb0c7825 */ /* 0x000fca00078e020c */
[----:B------:R0:W-:Y:S04]  /*cf90*/  STL [R1+0x354], R12 ;  /* 0x0003540c01007387 */ /* 0x0001e80000100800 */
[----:B------:R1:W-:Y:S01]  /*cfa0*/  STL [R1+0x2b4], R13 ;  /* 0x0002b40d01007387 */ /* 0x0003e20000100800 */
[----:B0-----:R-:W-:-:S03]  /*cfb0*/  IMAD.MOV.U32 R12, RZ, RZ, R3 ;  /* 0x000000ffff0c7224 */ /* 0x001fc600078e0003 */
[----:B------:R-:W3:Y:S01]  /*cfc0*/  LDL.LU R3, [R1+0x3dc] ;  /* 0x0003dc0001037983 */ /* 0x000ee20000300800 */
[----:B-1----:R-:W-:-:S03]  /*cfd0*/  IMAD.MOV.U32 R13, RZ, RZ, R14 ;  /* 0x000000ffff0d7224 */ /* 0x002fc600078e000e */
[----:B------:R-:W-:Y:S04]  /*cfe0*/  STL [R1+0x3b4], R10 ;  /* 0x0003b40a01007387 */ /* 0x000fe80000100800 */
[----:B------:R3:W-:Y:S01]  /*cff0*/  STL [R1+0x358], R11 ;  /* 0x0003580b01007387 */ /* 0x0007e20000100800 */
[----:B------:R-:W-:Y:S01]  /*d000*/  UIADD3.64 UR24, UR4, 0x400, URZ ;  /* 0x0000040004187897 */ /* 0x000fe2000fffe03f */
[----:B------:R-:W-:Y:S02]  /*d010*/  WARPGROUP.DEPBAR.LE gsb0, 0x0 ;  /* 0x00008000000079c5 */ /* 0x000fe40000010000 */
[----:B------:R-:W-:Y:S01]  /*d020*/  WARPGROUP.ARRIVE ;  /* 0x00000000000079c5 */ /* 0x000fe20000000000 */
[----:B------:R-:W-:Y:S01]  /*d030*/  UMOV UR26, UR6 ;  /* 0x00000006001a7c82 */ /* 0x000fe20008000000 */
[----:B------:R-:W-:-:S04]  /*d040*/  UMOV UR27, UR7 ;  /* 0x00000007001b7c82 */ /* 0x000fc80008000000 */
[----:B------:R-:W-:Y:S01]  /*d050*/  HGMMA.64x256x16.F32 R24, gdesc[UR24].tnspA, R24, gsb0 ;  /* 0x23e00000181879f0 */ /* 0x000fe20008000818 */
[----:B----4-:R-:W-:Y:S02]  /*d060*/  IMAD.MOV.U32 R14, RZ, RZ, R15 ;  /* 0x000000ffff0e7224 */ /* 0x010fe400078e000f */
[----:B--2---:R-:W-:Y:S02]  /*d070*/  IMAD.MOV.U32 R15, RZ, RZ, R236 ;  /* 0x000000ffff0f7224 */ /* 0x004fe400078e00ec */
[----:B------:R-:W2:Y:S01]  /*d080*/  LDL.LU R236, [R1+0x3d8] ;  /* 0x0003d80001ec7983 */ /* 0x000ea20000300800 */
[----:B------:R-:W-:Y:S01]  /*d090*/  UIADD3.64 UR20, UR4, 0x480, URZ ;  /* 0x0000048004147897 */ /* 0x000fe2000fffe03f */
[----:B------:R-:W-:Y:S02]  /*d0a0*/  WARPGROUP.DEPBAR.LE gsb0, 0x0 ;  /* 0x00008000000079c5 */ /* 0x000fe40000010000 */
[----:B------:R-:W-:-:S15]  /*d0b0*/  WARPGROUP.ARRIVE ;  /* 0x00000000000079c5 */ /* 0x000fde0000000000 */
[----:B------:R-:W-:-:S04]  /*d0c0*/  NOP ;  /* 0x0000000000007918 */ /* 0x000fc80000000000 */
[----:B------:R-:W-:Y:S01]  /*d0d0*/  HGMMA.64x256x16.F32 R24, gdesc[UR20].tnspA, R24, gsb0 ;  /* 0x23e00000141879f0 */ /* 0x000fe20008000818 */
[----:B------:R-:W-:-:S04]  /*d0e0*/  IMAD.WIDE R14, R235, 0x2, R14 ;  /* 0x00000002eb0e7825 */ /* 0x000fc800078e020e */
[----:B---3--:R-:W-:Y:S02]  /*d0f0*/  IMAD.MOV.U32 R11, RZ, RZ, R0 ;  /* 0x000000ffff0b7224 */ /* 0x008fe400078e0000 */
[----:B------:R-:W-:Y:S01]  /*d100*/  IMAD.MOV.U32 R10, RZ, RZ, R2 ;  /* 0x000000ffff0a7224 */ /* 0x000fe200078e0002 */
[----:B------:R-:W3:Y:S04]  /*d110*/  LDL.LU R0, [R1+0x3d4] ;  /* 0x0003d40001007983 */ /* 0x000ee80000300800 */
[----:B------:R-:W4:Y:S04]  /*d120*/  LDL.LU R2, [R1+0x3d0] ;  /* 0x0003d00001027983 */ /* 0x000f280000300800 */
[----:B------:R0:W-:Y:S04]  /*d130*/  STL [R1+0x2b8], R14 ;  /* 0x0002b80e01007387 */ /* 0x0001e80000100800 */
[----:B------:R2:W-:Y:S01]  /*d140*/  STL [R1+0x214], R15 ;  /* 0x0002140f01007387 */ /* 0x0005e20000100800 */
[----:B0-----:R-:W-:-:S03]  /*d150*/  IMAD.MOV.U32 R14, RZ, RZ, R3 ;  /* 0x000000ffff0e7224 */ /* 0x001fc600078e0003 */
[----:B------:R-:W4:Y:S01]  /*d160*/  LDL.LU R3, [R1+0x3cc] ;  /* 0x0003cc0001037983 */ /* 0x000f220000300800 */
[----:B------:R-:W-:Y:S01]  /*d170*/  UIADD3.64 UR16, UR4, 0x500, URZ ;  /* 0x0000050004107897 */ /* 0x000fe2000fffe03f */
[----:B--2---:R-:W-:Y:S02]  /*d180*/  IMAD.MOV.U32 R15, RZ, RZ, R236 ;  /* 0x000000ffff0f7224 */ /* 0x004fe400078e00ec */
[----:B------:R-:W2:Y:S01]  /*d190*/  LDL.LU R236, [R1+0x3c8] ;  /* 0x0003c80001ec7983 */ /* 0x000ea20000300800 */
[----:B------:R-:W-:Y:S02]  /*d1a0*/  WARPGROUP.DEPBAR.LE gsb0, 0x0 ;  /* 0x00008000000079c5 */ /* 0x000fe40000010000 */
[----:B------:R-:W-:-:S06]  /*d1b0*/  WARPGROUP.ARRIVE ;  /* 0x00000000000079c5 */ /* 0x000fcc0000000000 */
[----:B------:R-:W-:Y:S01]  /*d1c0*/  HGMMA.64x256x16.F32 R24, gdesc[UR16].tnspA, R24, gsb0 ;  /* 0x23e00000101879f0 */ /* 0x000fe20008000818 */
[----:B------:R-:W-:-:S04]  /*d1d0*/  LOP3.LUT R13, R13, R12, RZ, 0x3c, !PT ;  /* 0x0000000c0d0d7212 */ /* 0x000fc800078e3cff */
[----:B------:R-:W-:-:S04]  /*d1e0*/  LOP3.LUT R12, R13, R12, RZ, 0x3c, !PT ;  /* 0x0000000c0d0c7212 */ /* 0x000fc800078e3cff */
[----:B------:R-:W-:Y:S01]  /*d1f0*/  LOP3.LUT R13, R13, R12, RZ, 0x3c, !PT ;  /* 0x0000000c0d0d7212 */ /* 0x000fe200078e3cff */
[----:B------:R-:W-:-:S04]  /*d200*/  IMAD.WIDE R10, R235, 0x2, R10 ;  /* 0x00000002eb0a7825 */ /* 0x000fc800078e020a */
[----:B------:R-:W-:-:S05]  /*d210*/  IMAD.WIDE R12, R235, 0x2, R12 ;  /* 0x00000002eb0c7825 */ /* 0x000fca00078e020c */
[----:B------:R0:W-:Y:S04]  /*d220*/  STL [R1+0x35c], R12 ;  /* 0x00035c0c01007387 */ /* 0x0001e80000100800 */
[----:B------:R1:W-:Y:S01]  /*d230*/  STL [R1+0x2bc], R13 ;  /* 0x0002bc0d01007387 */ /* 0x0003e20000100800 */
[----:B0-----:R-:W-:Y:S02]  /*d240*/  IMAD.MOV.U32 R12, RZ, RZ, R9 ;  /* 0x000000ffff0c7224 */ /* 0x001fe400078e0009 */
[----:B-1----:R-:W-:Y:S01]  /*d250*/  IMAD.MOV.U32 R13, RZ, RZ, R8 ;  /* 0x000000ffff0d7224 */ /* 0x002fe200078e0008 */
[----:B------:R-:W0:Y:S01]  /*d260*/  LDC R9, c[0x0][0x238] ;  /* 0x00008e00ff097b82 */ /* 0x000e220000000800 */
[----:B------:R1:W5:Y:S04]  /*d270*/  LDL.LU R8, [R1+0x3c4] ;  /* 0x0003c40001087983 */ /* 0x0003680000300800 */
[----:B------:R3:W-:Y:S01]  /*d280*/  STL [R1+0x3b8], R10 ;  /* 0x0003b80a01007387 */ /* 0x0007e20000100800 */
[----:B------:R-:W-:-:S03]  /*d290*/  IMAD.WIDE R12, R235, 0x2, R12 ;  /* 0x00000002eb0c7825 */ /* 0x000fc600078e020c */
[----:B------:R1:W-:Y:S01]  /*d2a0*/  STL [R1+0x360], R11 ;  /* 0x0003600b01007387 */ /* 0x0003e20000100800 */
[----:B---3--:R-:W-:Y:S02]  /*d2b0*/  IMAD.MOV.U32 R10, RZ, RZ, R15 ;  /* 0x000000ffff0a7224 */ /* 0x008fe400078e000f */
[----:B-1----:R-:W-:Y:S01]  /*d2c0*/  IMAD.MOV.U32 R11, RZ, RZ, R14 ;  /* 0x000000ffff0b7224 */ /* 0x002fe200078e000e */
[----:B------:R1:W-:Y:S01]  /*d2d0*/  STL [R1+0x364], R12 ;  /* 0x0003640c01007387 */ /* 0x0003e20000100800 */
[----:B------:R-:W-:-:S03]  /*d2e0*/  IMAD.WIDE R10, R235, 0x2, R10 ;  /* 0x00000002eb0a7825 */ /* 0x000fc600078e020a */
[----:B------:R1:W-:Y:S04]  /*d2f0*/  STL [R1+0x2c0], R13 ;  /* 0x0002c00d01007387 */ /* 0x0003e80000100800 */
[----:B------:R1:W-:Y:S04]  /*d300*/  STL [R1+0x3bc], R10 ;  /* 0x0003bc0a01007387 */ /* 0x0003e80000100800 */
[----:B------:R1:W-:Y:S01]  /*d310*/  STL [R1+0x368], R11 ;  /* 0x0003680b01007387 */ /* 0x0003e20000100800 */
[----:B0-----:R-:W-:-:S04]  /*d320*/  IMAD.SHL.U32 R9, R9, 0x40, RZ ;  /* 0x0000004009097824 */ /* 0x001fc800078e00ff */
[----:B----4-:R-:W-:-:S04]  /*d330*/  IMAD.WIDE R2, R9, 0x2, R2 ;  /* 0x0000000209027825 */ /* 0x010fc800078e0202 */
[----:B------:R-:W-:Y:S02]  /*d340*/  IMAD.MOV.U32 R9, RZ, RZ, R2 ;  /* 0x000000ffff097224 */ /* 0x000fe400078e0002 */
[----:B------:R-:W-:Y:S02]  /*d350*/  IMAD.MOV.U32 R2, RZ, RZ, R3 ;  /* 0x000000ffff027224 */ /* 0x000fe400078e0003 */
[----:B------:R-:W-:Y:S01]  /*d360*/  VIADD R0, R0, 0xffffffc0 ;  /* 0xffffffc000007836 */ /* 0x000fe20000000000 */
[----:B------:R-:W-:Y:S02]  /*d370*/  WARPGROUP.DEPBAR.LE gsb0, 0x0 ;  /* 0x00008000000079c5 */ /* 0x000fe40000010000 */
[----:B--2---:R-:W-:-:S05]  /*d380*/  VIADD R236, R236, 0xffffffff ;  /* 0xffffffffecec7836 */ /* 0x004fca0000000000 */
[----:B------:R-:W-:-:S13]  /*d390*/  ISETP.NE.U32.AND P0, PT, R236, RZ, PT ;  /* 0x000000ffec00720c */ /* 0x000fda0003f05070 */
[----:B-1----:R-:W-:Y:S05]  /*d3a0*/  @P0 BRA `(.L_x_1) ;  /* 0xffffff8800780947 */ /* 0x002fea000383ffff */
[----:B------:R0:W-:Y:S04]  /*d3b0*/  STL [R1+0x3c8], R17 ;  /* 0x0003c81101007387 */ /* 0x0001e80000100800 */
[----:B0-----:R-:W2:Y:S04]  /*d3c0*/  LDL.LU R17, [R1+0x1fc] ;  /* 0x0001fc0001117983 */ /* 0x001ea80000300800 */
[----:B-----5:R0:W-:Y:S04]  /*d3d0*/  STL [R1+0x3c4], R8 ;  /* 0x0003c40801007387 */ /* 0x0201e80000100800 */
[----:B0-----:R-:W3:Y:S04]  /*d3e0*/  LDL.LU R8, [R1+0x1f4] ;  /* 0x0001f40001087983 */ /* 0x001ee80000300800 */
[----:B------:R-:W4:Y:S04]  /*d3f0*/  LDL.LU R6, [R1+0x1e8] ;  /* 0x0001e80001067983 */ /* 0x000f280000300800 */
        /* <DEDUP_REMOVED lines=25> */
[----:B------:R-:W4:Y:S01]  /*d590*/  LDL.LU R10, [R1+0x180] ;  /* 0x00018000010a7983 */ /* 0x000f220000300800 */
[----:B------:R-:W-:-:S03]  /*d5a0*/  F2FP.F16.F32.PACK_AB R151, R151, R150 ;  /* 0x000000969797723e */ /* 0x000fc600000000ff */
[----:B------:R-:W4:Y:S01]  /*d5b0*/  LDL.LU R11, [R1+0x17c] ;  /* 0x00017c00010b7983 */ /* 0x000f220000300800 */
[----:B------:R-:W-:-:S03]  /*d5c0*/  F2FP.F16.F32.PACK_AB R150, R149, R148 ;  /* 0x000000949596723e */ /* 0x000fc600000000ff */
[----:B------:R-:W4:Y:S04]  /*d5d0*/  LDL.LU R12, [R1+0x178] ;  /* 0x00017800010c7983 */ /* 0x000f280000300800 */
[----:B------:R-:W4:Y:S04]  /*d5e0*/  LDL.LU R13, [R1+0x174] ;  /* 0x00017400010d7983 */ /* 0x000f280000300800 */
[----:B------:R-:W4:Y:S04]  /*d5f0*/  LDL.LU R14, [R1+0x170] ;  /* 0x00017000010e7983 */ /* 0x000f280000300800 */
[----:B------:R-:W4:Y:S04]  /*d600*/  LDL.LU R15, [R1+0x16c] ;  /* 0x00016c00010f7983 */ /* 0x000f280000300800 */
[----:B------:R-:W2:Y:S04]  /*d610*/  LDL.LU R149, [R1+0x1f8] ;  /* 0x0001f80001957983 */ /* 0x000ea80000300800 */
[----:B------:R-:W3:Y:S01]  /*d620*/  LDL.LU R148, [R1+0x1f0] ;  /* 0x0001f00001947983 */ /* 0x000ee20000300800 */
[----:B------:R-:W-:-:S02]  /*d630*/  F2FP.F16.F32.PACK_AB R147, R147, R146 ;  /* 0x000000929393723e */ /* 0x000fc400000000ff */
[----:B------:R-:W-:Y:S02]  /*d640*/  F2FP.F16.F32.PACK_AB R146, R145, R144 ;  /* 0x000000909192723e */ /* 0x000fe400000000ff */
[----:B--2---:R-:W-:Y:S02]  /*d650*/  F2FP.F16.F32.PACK_AB R149, R17, R149 ;  /* 0x000000951195723e */ /* 0x004fe400000000ff */
[----:B------:R-:W2:Y:S01]  /*d660*/  LDL.LU R17, [R1+0x3c8] ;  /* 0x0003c80001117983 */ /* 0x000ea20000300800 */
[----:B---3--:R-:W-:-:S03]  /*d670*/  F2FP.F16.F32.PACK_AB R148, R8, R148 ;  /* 0x000000940894723e */ /* 0x008fc600000000ff */
[----:B------:R1:W5:Y:S04]  /*d680*/  LDL.LU R8, [R1+0x3c4] ;  /* 0x0003c40001087983 */ /* 0x0003680000300800 */
[----:B------:R-:W3:Y:S01]  /*d690*/  LDL.LU R145, [R1+0x1ec] ;  /* 0x0001ec0001917983 */ /* 0x000ee20000300800 */
[----:B------:R-:W-:Y:S02]  /*d6a0*/  F2FP.F16.F32.PACK_AB R143, R143, R142 ;  /* 0x0000008e8f8f723e */ /* 0x000fe400000000ff */
[----:B------:R-:W-:Y:S02]  /*d6b0*/  F2FP.F16.F32.PACK_AB R139, R139, R138 ;  /* 0x0000008a8b8b723e */ /* 0x000fe400000000ff */
[----:B------:R-:W-:Y:S02]  /*d6c0*/  F2FP.F16.F32.PACK_AB R135, R135, R134 ;  /* 0x000000868787723e */ /* 0x000fe400000000ff */
[----:B------:R-:W-:-:S02]  /*d6d0*/  F2FP.F16.F32.PACK_AB R131, R131, R130 ;  /* 0x000000828383723e */ /* 0x000fc400000000ff */
[----:B------:R-:W-:Y:S02]  /*d6e0*/  F2FP.F16.F32.PACK_AB R127, R127, R126 ;  /* 0x0000007e7f7f723e */ /* 0x000fe400000000ff */
[----:B------:R-:W-:Y:S02]  /*d6f0*/  F2FP.F16.F32.PACK_AB R123, R123, R122 ;  /* 0x0000007a7b7b723e */ /* 0x000fe400000000ff */
        /* <DEDUP_REMOVED lines=54> */
[----:B----4-:R-:W-:Y:S02]  /*da60*/  F2FP.F16.F32.PACK_AB R144, R9, R2 ;  /* 0x000000020990723e */ /* 0x010fe400000000ff */
        /* <DEDUP_REMOVED lines=59> */
[----:B--2---:R-:W-:Y:S02]  /*de20*/  F2FP.F16.F32.PACK_AB R24, R17, R16 ;  /* 0x000000101118723e */ /* 0x004fe400000000ff */
[----:B-1-3--:R-:W-:-:S07]  /*de30*/  F2FP.F16.F32.PACK_AB R145, R145, R6 ;  /* 0x000000069191723e */ /* 0x00afce00000000ff */
.L_x_0:
[----:B------:R-:W2:Y:S01]  /*de40*/  LDL.LU R10, [R1+0x3c0] ;  /* 0x0003c000010a7983 */ /* 0x000ea20000300800 */
[----:B------:R-:W-:Y:S01]  /*de50*/  ULDC.64 UR6, c[0x0][0x228] ;  /* 0x00008a0000067ab9 */ /* 0x000fe20000000a00 */
[----:B------:R-:W-:Y:S01]  /*de60*/  ULDC UR4, c[0x0][0x22c] ;  /* 0x00008b0000047ab9 */ /* 0x000fe20000000800 */
[----:B------:R-:W1:Y:S02]  /*de70*/  S2R R5, SR_TID.X ;  /* 0x0000000000057919 */ /* 0x000e640000002100 */
[C---:B-1----:R-:W-:Y:S02]  /*de80*/  IMAD.SHL.U32 R0, R5.reuse, 0x10, RZ ;  /* 0x0000001005007824 */ /* 0x042fe400078e00ff */
[----:B------:R-:W-:-:S03]  /*de90*/  IMAD.SHL.U32 R2, R5, 0x80, RZ ;  /* 0x0000008005027824 */ /* 0x000fc600078e00ff */
[----:B------:R-:W-:Y:S02]  /*dea0*/  LOP3.LUT R0, R0, 0xf0, RZ, 0xc0, !PT ;  /* 0x000000f000007812 */ /* 0x000fe400078ec0ff */
[----:B------:R-:W-:-:S04]  /*deb0*/  LOP3.LUT R3, R2, 0x800, RZ, 0xc0, !PT ;  /* 0x0000080002037812 */ /* 0x000fc800078ec0ff */
[----:B------:R-:W-:Y:S01]  /*dec0*/  IADD3 R3, R3, UR12, R0 ;  /* 0x0000000c03037c10 */ /* 0x000fe2000fffe000 */
[----:B------:R-:W-:-:S05]  /*ded0*/  IMAD.SHL.U32 R0, R5, 0x8, RZ ;  /* 0x0000000805007824 */ /* 0x000fca00078e00ff */
[----:B------:R-:W-:-:S05]  /*dee0*/  LOP3.LUT R0, R0, 0x700, RZ, 0xc0, !PT ;  /* 0x0000070000007812 */ /* 0x000fca00078ec0ff */
[----:B------:R-:W-:Y:S01]  /*def0*/  IMAD.IADD R9, R0, 0x1, R3 ;  /* 0x0000000100097824 */ /* 0x000fe200078e0203 */
[----:B------:R-:W-:Y:S01]  /*df00*/  BAR.SYNC.DEFER_BLOCKING 0x0 ;  /* 0x0000000000007b1d */ /* 0x000fe20000010000 */
[C---:B-----5:R-:W-:Y:S02]  /*df10*/  VIADD R2, R8.reuse, 0x1 ;  /* 0x0000000108027836 */ /* 0x060fe40000000000 */
[----:B------:R-:W-:-:S03]  /*df20*/  VIADD R4, R8, 0x2 ;  /* 0x0000000208047836 */ /* 0x000fc60000000000 */
[----:B------:R-:W-:Y:S02]  /*df30*/  STSM.16.M88.4 [R9], R24 ;  /* 0x0000001809007844 */ /* 0x000fe40000000200 */
[----:B------:R-:W-:Y:S01]  /*df40*/  BAR.SYNC.DEFER_BLOCKING 0x0 ;  /* 0x0000000000007b1d */ /* 0x000fe20000010000 */
[----:B--2---:R-:W-:-:S05]  /*df50*/  ISETP.GE.AND P0, PT, R10, UR6, PT ;  /* 0x000000060a007c0c */ /* 0x004fca000bf06270 */
[----:B------:R-:W-:Y:S01]  /*df60*/  ULDC UR6, c[0x0][0x248] ;  /* 0x0000920000067ab9 */ /* 0x000fe20000000800 */
[----:B------:R-:W-:Y:S01]  /*df70*/  ISETP.LT.AND P5, PT, R2, UR4, !P0 ;  /* 0x0000000402007c0c */ /* 0x000fe2000c7a1270 */
[----:B------:R-:W-:Y:S01]  /*df80*/  ULDC UR4, c[0x0][0x22c] ;  /* 0x00008b0000047ab9 */ /* 0x000fe20000000800 */
[----:B------:R-:W-:Y:S01]  /*df90*/  VIADD R2, R8, 0x3 ;  /* 0x0000000308027836 */ /* 0x000fe20000000000 */
[----:B------:R-:W-:Y:S01]  /*dfa0*/  ISETP.LT.AND P2, PT, R4, UR4, !P0 ;  /* 0x0000000404007c0c */ /* 0x000fe2000c741270 */
[----:B------:R-:W-:-:S03]  /*dfb0*/  ULDC UR4, c[0x0][0x22c] ;  /* 0x00008b0000047ab9 */ /* 0x000fc60000000800 */
[----:B------:R-:W-:Y:S01]  /*dfc0*/  ISETP.LT.AND P1, PT, R2, UR4, !P0 ;  /* 0x0000000402007c0c */ /* 0x000fe2000c721270 */
[----:B------:R-:W-:Y:S01]  /*dfd0*/  VIADD R4, R8, 0x4 ;  /* 0x0000000408047836 */ /* 0x000fe20000000000 */
[----:B------:R-:W-:Y:S01]  /*dfe0*/  LOP3.LUT R2, R5, 0xff, RZ, 0xc0, !PT ;  /* 0x000000ff05027812 */ /* 0x000fe200078ec0ff */
[----:B------:R-:W-:-:S03]  /*dff0*/  ULDC UR4, c[0x0][0x22c] ;  /* 0x00008b0000047ab9 */ /* 0x000fc60000000800 */
[----:B------:R-:W-:Y:S02]  /*e000*/  LEA R0, R2, UR12, 0x4 ;  /* 0x0000000c02007c11 */ /* 0x000fe4000f8e20ff */
[----:B------:R-:W-:Y:S01]  /*e010*/  ISETP.LT.AND P3, PT, R4, UR4, !P0 ;  /* 0x0000000404007c0c */ /* 0x000fe2000c761270 */
[----:B------:R-:W-:Y:S02]  /*e020*/  ULDC UR4, c[0x0][0x244] ;  /* 0x0000910000047ab9 */ /* 0x000fe40000000800 */
[----:B------:R-:W1:Y:S01]  /*e030*/  LDS.128 R4, [R0] ;  /* 0x0000000000047984 */ /* 0x000e620000000c00 */
[----:B------:R-:W-:Y:S06]  /*e040*/  BAR.SYNC.DEFER_BLOCKING 0x0 ;  /* 0x0000000000007b1d */ /* 0x000fec0000010000 */
[----:B------:R-:W-:Y:S02]  /*e050*/  STSM.16.M88.4 [R9], R28 ;  /* 0x0000001c09007844 */ /* 0x000fe40000000200 */
[----:B------:R-:W-:Y:S06]  /*e060*/  BAR.SYNC.DEFER_BLOCKING 0x0 ;  /* 0x0000000000007b1d */ /* 0x000fec0000010000 */
[----:B------:R-:W2:Y:S02]  /*e070*/  LDS.128 R12, [R0] ;  /* 0x00000000000c7984 */ /* 0x000ea40000000c00 */
[----:B------:R-:W-:Y:S06]  /*e080*/  BAR.SYNC.DEFER_BLOCKING 0x0 ;  /* 0x0000000000007b1d */ /* 0x000fec0000010000 */
[----:B------:R-:W-:Y:S02]  /*e090*/  STSM.16.M88.4 [R9], R32 ;  /* 0x0000002009007844 */ /* 0x000fe40000000200 */
[----:B------:R-:W-:Y:S06]  /*e0a0*/  BAR.SYNC.DEFER_BLOCKING 0x0 ;  /* 0x0000000000007b1d */ /* 0x000fec0000010000 */
[----:B0-----:R-:W0:Y:S02]  /*e0b0*/  LDS.128 R16, [R0] ;  /* 0x0000000000107984 */ /* 0x001e240000000c00 */
[----:B------:R-:W-:Y:S06]  /*e0c0*/  BAR.SYNC.DEFER_BLOCKING 0x0 ;  /* 0x0000000000007b1d */ /* 0x000fec0000010000 */
[----:B------:R-:W-:Y:S02]  /*e0d0*/  STSM.16.M88.4 [R9], R36 ;  /* 0x0000002409007844 */ /* 0x000fe40000000200 */
[----:B------:R-:W-:Y:S06]  /*e0e0*/  BAR.SYNC.DEFER_BLOCKING 0x0 ;  /* 0x0000000000007b1d */ /* 0x000fec0000010000 */
[----:B------:R-:W3:Y:S02]  /*e0f0*/  LDS.128 R20, [R0] ;  /* 0x0000000000147984 */ /* 0x000ee40000000c00 */
[----:B------:R-:W-:Y:S06]  /*e100*/  BAR.SYNC.DEFER_BLOCKING 0x0 ;  /* 0x0000000000007b1d */ /* 0x000fec0000010000 */
[----:B------:R-:W-:Y:S02]  /*e110*/  STSM.16.M88.4 [R9], R40 ;  /* 0x0000002809007844 */ /* 0x000fe40000000200 */
[----:B------:R-:W-:Y:S06]  /*e120*/  BAR.SYNC.DEFER_BLOCKING 0x0 ;  /* 0x0000000000007b1d */ /* 0x000fec0000010000 */
[----:B------:R-:W4:Y:S02]  /*e130*/  LDS.128 R24, [R0] ;  /* 0x0000000000187984 */ /* 0x000f240000000c00 */
        /* <DEDUP_REMOVED lines=89> */
[----:B------:R1:W-:Y:S02]  /*e6d0*/  STSM.16.M88.4 [R9], R132 ;  /* 0x0000008409007844 */ /* 0x0003e40000000200 */
[----:B------:R-:W-:Y:S06]  /*e6e0*/  BAR.SYNC.DEFER_BLOCKING 0x0 ;  /* 0x0000000000007b1d */ /* 0x000fec0000010000 */
[----:B------:R-:W4:Y:S02]  /*e6f0*/  LDS.128 R116, [R0] ;  /* 0x0000000000747984 */ /* 0x000f240000000c00 */
[----:B------:R-:W-:Y:S06]  /*e700*/  BAR.SYNC.DEFER_BLOCKING 0x0 ;  /* 0x0000000000007b1d */ /* 0x000fec0000010000 */
[----:B------:R2:W-:Y:S02]  /*e710*/  STSM.16.M88.4 [R9], R136 ;  /* 0x0000008809007844 */ /* 0x0005e40000000200 */
        /* <DEDUP_REMOVED lines=10> */
[----:B------:R-:W-:Y:S01]  /*e7c0*/  BAR.SYNC.DEFER_BLOCKING 0x0 ;  /* 0x0000000000007b1d */ /* 0x000fe20000010000 */
[----:B------:R-:W-:Y:S01]  /*e7d0*/  IMAD R3, R10, UR4, RZ ;  /* 0x000000040a037c24 */ /* 0x000fe2000f8e02ff */
[C---:B------:R-:W-:Y:S01]  /*e7e0*/  ISETP.LT.AND P4, PT, R8.reuse, UR7, !P0 ;  /* 0x0000000708007c0c */ /* 0x040fe2000c781270 */
[----:B------:R-:W-:-:S03]  /*e7f0*/  IMAD R11, R8, UR6, RZ ;  /* 0x00000006080b7c24 */ /* 0x000fc6000f8e02ff */
[----:B------:R-:W-:Y:S01]  /*e800*/  ULDC.64 UR4, c[0x0][0x220] ;  /* 0x0000880000047ab9 */ /* 0x000fe20000000a00 */
[----:B-1----:R-:W-:Y:S01]  /*e810*/  VIADD R134, R8, 0x5 ;  /* 0x0000000508867836 */ /* 0x002fe20000000000 */
[C---:B------:R-:W-:Y:S01]  /*e820*/  LEA R2, P6, R3.reuse, UR4, 0x1 ;  /* 0x0000000403027c11 */ /* 0x040fe2000f8c08ff */
[----:B------:R-:W-:Y:S01]  /*e830*/  ULDC UR4, c[0x0][0x248] ;  /* 0x0000920000047ab9 */ /* 0x000fe20000000800 */
[----:B------:R-:W-:Y:S01]  /*e840*/  PRMT R135, R4, 0x7632, R135 ;  /* 0x0000763204877816 */ /* 0x000fe20000000087 */
[----:B------:R1:W-:Y:S01]  /*e850*/  STSM.16.M88.4 [R9], R148 ;  /* 0x0000009409007844 */ /* 0x0003e20000000200 */
[----:B------:R-:W-:Y:S01]  /*e860*/  LEA.HI.X.SX32 R3, R3, UR5, 0x1, P6 ;  /* 0x0000000503037c11 */ /* 0x000fe2000b0f0eff */
[C---:B------:R-:W-:Y:S01]  /*e870*/  VIADD R133, R11.reuse, UR4 ;  /* 0x000000040b857c36 */ /* 0x040fe20008000000 */
[----:B------:R-:W-:Y:S01]  /*e880*/  BAR.SYNC.DEFER_BLOCKING 0x0 ;  /* 0x0000000000007b1d */ /* 0x000fe20000010000 */
[----:B------:R-:W-:-:S04]  /*e890*/  LEA R10, P6, R11, R2, 0x1 ;  /* 0x000000020b0a7211 */ /* 0x000fc800078c08ff */
[-C--:B------:R-:W-:Y:S01]  /*e8a0*/  LEA.HI.X.SX32 R11, R11, R3.reuse, 0x1, P6 ;  /* 0x000000030b0b7211 */ /* 0x080fe200030f0eff */
[----:B------:R-:W-:Y:S01]  /*e8b0*/  ULDC UR4, c[0x0][0x248] ;  /* 0x0000920000047ab9 */ /* 0x000fe20000000800 */
[CC--:B------:R-:W-:Y:S01]  /*e8c0*/  LEA R132, P6, R133.reuse, R2.reuse, 0x1 ;  /* 0x0000000285847211 */ /* 0x0c0fe200078c08ff */
[C---:B--2---:R-:W-:Y:S01]  /*e8d0*/  VIADD R136, R133.reuse, UR4 ;  /* 0x0000000485887c36 */ /* 0x044fe20008000000 */
[----:B------:R-:W-:Y:S01]  /*e8e0*/  ULDC UR5, c[0x0][0x22c] ;  /* 0x00008b0000057ab9 */ /* 0x000fe20000000800 */
[----:B------:R-:W-:Y:S01]  /*e8f0*/  ULDC UR4, c[0x0][0x248] ;  /* 0x0000920000047ab9 */ /* 0x000fe20000000800 */
[-C--:B------:R-:W-:Y:S01]  /*e900*/  LEA.HI.X.SX32 R133, R133, R3.reuse, 0x1, P6 ;  /* 0x0000000385857211 */ /* 0x080fe200030f0eff */
[----:B-1----:R-:W-:Y:S01]  /*e910*/  VIADD R9, R8, 0x6 ;  /* 0x0000000608097836 */ /* 0x002fe20000000000 */
[----:B------:R-:W-:Y:S01]  /*e920*/  ULDC UR6, c[0x0][0x248] ;  /* 0x0000920000067ab9 */ /* 0x000fe20000000800 */
[----:B------:R-:W-:Y:S01]  /*e930*/  ULDC UR7, c[0x0][0x22c] ;  /* 0x00008b0000077ab9 */ /* 0x000fe20000000800 */
[----:B------:R-:W-:Y:S01]  /*e940*/  @P4 STG.E.U16 desc[UR14][R10.64], R4 ;  /* 0x000000040a004986 */ /* 0x000fe2000c10150e */
[----:B------:R-:W-:Y:S01]  /*e950*/  ISETP.LT.AND P4, PT, R134, UR5, !P0 ;  /* 0x0000000586007c0c */ /* 0x000fe2000c781270 */
[----:B------:R-:W-:Y:S01]  /*e960*/  ULDC UR5, c[0x0][0x22c] ;  /* 0x00008b0000057ab9 */ /* 0x000fe20000000800 */
[C---:B------:R-:W-:Y:S01]  /*e970*/  LEA R134, P6, R136.reuse, R2, 0x1 ;  /* 0x0000000288867211 */ /* 0x040fe200078c08ff */
[----:B------:R1:W-:Y:S01]  /*e980*/  @P5 STG.E.U16 desc[UR14][R132.64], R135 ;  /* 0x0000008784005986 */ /* 0x0003e2000c10150e */
[----:B------:R-:W-:Y:S01]  /*e990*/  ISETP.LT.AND P5, PT, R9, UR5, !P0 ;  /* 0x0000000509007c0c */ /* 0x000fe2000c7a1270 */
[----:B------:R-:W-:Y:S01]  /*e9a0*/  ULDC UR5, c[0x0][0x22c] ;  /* 0x00008b0000057ab9 */ /* 0x000fe20000000800 */
[C---:B-1----:R-:W-:Y:S01]  /*e9b0*/  LEA.HI.X.SX32 R135, R136.reuse, R3, 0x1, P6 ;  /* 0x0000000388877211 */ /* 0x042fe200030f0eff */
[----:B------:R-:W-:Y:S01]  /*e9c0*/  VIADD R136, R136, UR4 ;  /* 0x0000000488887c36 */ /* 0x000fe20008000000 */
[----:B------:R-:W-:Y:S01]  /*e9d0*/  ULDC UR4, c[0x0][0x248] ;  /* 0x0000920000047ab9 */ /* 0x000fe20000000800 */
[----:B------:R-:W-:-:S02]  /*e9e0*/  VIADD R4, R8, 0x7 ;  /* 0x0000000708047836 */ /* 0x000fc40000000000 */
[----:B------:R1:W-:Y:S01]  /*e9f0*/  @P2 STG.E.U16 desc[UR14][R134.64], R5 ;  /* 0x0000000586002986 */ /* 0x0003e2000c10150e */
[CC--:B------:R-:W-:Y:S01]  /*ea00*/  LEA R10, P2, R136.reuse, R2.reuse, 0x1 ;  /* 0x00000002880a7211 */ /* 0x0c0fe200078408ff */
[C---:B------:R-:W-:Y:S01]  /*ea10*/  VIADD R9, R136.reuse, UR4 ;  /* 0x0000000488097c36 */ /* 0x040fe20008000000 */
[----:B------:R-:W-:Y:S01]  /*ea20*/  PRMT R133, R5, 0x7632, R133 ;  /* 0x0000763205857816 */ /* 0x000fe20000000085 */
[----:B------:R-:W-:Y:S01]  /*ea30*/  ULDC UR4, c[0x0][0x22c] ;  /* 0x00008b0000047ab9 */ /* 0x000fe20000000800 */
[----:B------:R-:W-:Y:S02]  /*ea40*/  LEA.HI.X.SX32 R11, R136, R3, 0x1, P2 ;  /* 0x00000003880b7211 */ /* 0x000fe400010f0eff */
[----:B------:R-:W-:Y:S01]  /*ea50*/  ISETP.LT.AND P2, PT, R4, UR5, !P0 ;  /* 0x0000000504007c0c */ /* 0x000fe2000c741270 */
[----:B------:R-:W-:Y:S01]  /*ea60*/  VIADD R4, R8, 0x8 ;  /* 0x0000000808047836 */ /* 0x000fe20000000000 */
[----:B------:R-:W-:Y:S01]  /*ea70*/  LEA R132, P6, R9, R2, 0x1 ;  /* 0x0000000209847211 */ /* 0x000fe200078c08ff */
[----:B------:R2:W-:Y:S01]  /*ea80*/  @P1 STG.E.U16 desc[UR14][R10.64], R133 ;  /* 0x000000850a001986 */ /* 0x0005e2000c10150e */
[----:B------:R-:W-:-:S02]  /*ea90*/  ULDC UR5, c[0x0][0x22c] ;  /* 0x00008b0000057ab9 */ /* 0x000fc40000000800 */
[----:B------:R-:W-:Y:S01]  /*eaa0*/  ISETP.LT.AND P1, PT, R4, UR4, !P0 ;  /* 0x0000000404007c0c */ /* 0x000fe2000c721270 */
[----:B------:R-:W-:Y:S02]  /*eab0*/  ULDC UR4, c[0x0][0x248] ;  /* 0x0000920000047ab9 */ /* 0x000fe40000000800 */
[C---:B-1----:R-:W-:Y:S01]  /*eac0*/  VIADD R134, R9.reuse, UR4 ;  /* 0x0000000409867c36 */ /* 0x042fe20008000000 */
[----:B------:R-:W-:Y:S01]  /*ead0*/  ULDC UR4, c[0x0][0x22c] ;  /* 0x00008b0000047ab9 */ /* 0x000fe20000000800 */
[----:B------:R-:W-:Y:S01]  /*eae0*/  VIADD R5, R8, 0x9 ;  /* 0x0000000908057836 */ /* 0x000fe20000000000 */
[----:B--2---:R-:W-:Y:S02]  /*eaf0*/  LEA.HI.X.SX32 R133, R9, R3, 0x1, P6 ;  /* 0x0000000309857211 */ /* 0x004fe400030f0eff */
[----:B------:R-:W-:-:S03]  /*eb00*/  LEA R4, P6, R134, R2, 0x1 ;  /* 0x0000000286047211 */ /* 0x000fc600078c08ff */
[----:B------:R1:W-:Y:S01]  /*eb10*/  @P3 STG.E.U16 desc[UR14][R132.64], R6 ;  /* 0x0000000684003986 */ /* 0x0003e2000c10150e */
[----:B------:R-:W-:Y:S01]  /*eb20*/  ISETP.LT.AND P3, PT, R5, UR4, !P0 ;  /* 0x0000000405007c0c */ /* 0x000fe2000c761270 */
[----:B------:R-:W-:Y:S01]  /*eb30*/  ULDC UR4, c[0x0][0x248] ;  /* 0x0000920000047ab9 */ /* 0x000fe20000000800 */
[----:B------:R-:W-:Y:S01]  /*eb40*/  PRMT R11, R6, 0x7632, R11 ;  /* 0x00007632060b7816 */ /* 0x000fe2000000000b */
[----:B------:R-:W-:Y:S01]  /*eb50*/  VIADD R9, R8, 0xa ;  /* 0x0000000a08097836 */ /* 0x000fe20000000000 */
[CC--:B------:R-:W-:Y:S01]  /*eb60*/  LEA.HI.X.SX32 R5, R134.reuse, R3.reuse, 0x1, P6 ;  /* 0x0000000386057211 */ /* 0x0c0fe200030f0eff */
[----:B------:R-:W-:Y:S01]  /*eb70*/  VIADD R134, R134, UR4 ;  /* 0x0000000486867c36 */ /* 0x000fe20008000000 */
[----:B------:R-:W-:Y:S02]  /*eb80*/  ULDC UR4, c[0x0][0x248] ;  /* 0x0000920000047ab9 */ /* 0x000fe40000000800 */
[----:B------:R-:W-:Y:S01]  /*eb90*/  ISETP.LT.AND P6, PT, R9, UR5, !P0 ;  /* 0x0000000509007c0c */ /* 0x000fe2000c7c1270 */
[----:B------:R2:W-:Y:S01]  /*eba0*/  @P4 STG.E.U16 desc[UR14][R4.64], R11 ;  /* 0x0000000b04004986 */ /* 0x0005e2000c10150e */
[CC--:B------:R-:W-:Y:S01]  /*ebb0*/  LEA R10, P4, R134.reuse, R2.reuse, 0x1 ;  /* 0x00000002860a7211 */ /* 0x0c0fe200078808ff */
[----:B------:R-:W-:Y:S01]  /*ebc0*/  VIADD R9, R134, UR4 ;  /* 0x0000000486097c36 */ /* 0x000fe20008000000 */
[----:B------:R-:W-:Y:S01]  /*ebd0*/  ULDC UR5, c[0x0][0x248] ;  /* 0x0000920000057ab9 */ /* 0x000fe20000000800 */
[----:B-1----:R-:W-:Y:S01]  /*ebe0*/  VIADD R6, R8, 0xb ;  /* 0x0000000b08067836 */ /* 0x002fe20000000000 */
[----:B------:R-:W-:Y:S01]  /*ebf0*/  ULDC UR4, c[0x0][0x22c] ;  /* 0x00008b0000047ab9 */ /* 0x000fe20000000800 */
[-C--:B--2---:R-:W-:Y:S01]  /*ec00*/  LEA.HI.X.SX32 R11, R134, R3.reuse, 0x1, P4 ;  /* 0x00000003860b7211 */ /* 0x084fe200020f0eff */
[C---:B------:R-:W-:Y:S01]  /*ec10*/  VIADD R134, R9.reuse, UR5 ;  /* 0x0000000509867c36 */ /* 0x040fe20008000000 */
[----:B------:R-:W-:Y:S01]  /*ec20*/  LEA R132, P4, R9, R2, 0x1 ;  /* 0x0000000209847211 */ /* 0x000fe200078808ff */
[----:B------:R-:W-:Y:S01]  /*ec30*/  ULDC UR5, c[0x0][0x22c] ;  /* 0x00008b0000057ab9 */ /* 0x000fe20000000800 */
[----:B------:R-:W-:Y:S01]  /*ec40*/  PRMT R5, R7, 0x7632, R5 ;  /* 0x0000763207057816 */ /* 0x000fe20000000005 */
[----:B------:R-:W-:Y:S01]  /*ec50*/  @P5 STG.E.U16 desc[UR14][R10.64], R7 ;  /* 0x000000070a005986 */ /* 0x000fe2000c10150e */
[----:B------:R-:W-:-:S02]  /*ec60*/  LEA.HI.X.SX32 R133, R9, R3, 0x1, P4 ;  /* 0x0000000309857211 */ /* 0x000fc400020f0eff */
[----:B------:R-:W-:Y:S01]  /*ec70*/  ISETP.LT.AND P5, PT, R6, UR4, !P0 ;  /* 0x0000000406007c0c */ /* 0x000fe2000c7a1270 */
[----:B------:R-:W-:Y:S01]  /*ec80*/  VIADD R6, R8, 0xc ;  /* 0x0000000c08067836 */ /* 0x000fe20000000000 */
[----:B------:R-:W-:Y:S01]  /*ec90*/  LEA R4, P4, R134, R2, 0x1 ;  /* 0x0000000286047211 */ /* 0x000fe200078808ff */
[----:B------:R1:W-:Y:S01]  /*eca0*/  @P2 STG.E.U16 desc[UR14][R132.64], R5 ;  /* 0x0000000584002986 */ /* 0x0003e2000c10150e */
[----:B------:R-:W-:Y:S01]  /*ecb0*/  ULDC UR4, c[0x0][0x22c] ;  /* 0x00008b0000047ab9 */ /* 0x000fe20000000800 */
[----:B------:R-:W-:Y:S01]  /*ecc0*/  VIADD R9, R8, 0xd ;  /* 0x0000000d08097836 */ /* 0x000fe20000000000 */
[----:B-1----:R-:W-:Y:S02]  /*ecd0*/  LEA.HI.X.SX32 R5, R134, R3, 0x1, P4 ;  /* 0x0000000386057211 */ /* 0x002fe400020f0eff */
[----:B------:R-:W-:Y:S01]  /*ece0*/  ISETP.LT.AND P4, PT, R6, UR4, !P0 ;  /* 0x0000000406007c0c */ /* 0x000fe2000c781270 */
[----:B------:R-:W-:Y:S02]  /*ecf0*/  ULDC UR4, c[0x0][0x248] ;  /* 0x0000920000047ab9 */ /* 0x000fe40000000800 */
[----:B------:R-:W-:Y:S01]  /*ed00*/  VIADD R134, R134, UR4 ;  /* 0x0000000486867c36 */ /* 0x000fe20008000000 */
[----:B------:R1:W-:Y:S01]  /*ed10*/  @P1 STG.E.U16 desc[UR14][R4.64], R12 ;  /* 0x0000000c04001986 */ /* 0x0003e2000c10150e */
[----:B------:R-:W-:-:S03]  /*ed20*/  ULDC UR4, c[0x0][0x22c] ;  /* 0x00008b0000047ab9 */ /* 0x000fc60000000800 */
[C---:B------:R-:W-:Y:S02]  /*ed30*/  LEA R6, P1, R134.reuse, R2, 0x1 ;  /* 0x0000000286067211 */ /* 0x040fe400078208ff */
[----:B------:R-:W-:Y:S01]  /*ed40*/  ISETP.LT.AND P2, PT, R9, UR4, !P0 ;  /* 0x0000000409007c0c */ /* 0x000fe2000c741270 */
[----:B------:R-:W-:Y:S01]  /*ed50*/  ULDC UR4, c[0x0][0x248] ;  /* 0x0000920000047ab9 */ /* 0x000fe20000000800 */
[C---:B------:R-:W-:Y:S01]  /*ed60*/  LEA.HI.X.SX32 R7, R134.reuse, R3, 0x1, P1 ;  /* 0x0000000386077211 */ /* 0x040fe200008f0eff */
[----:B------:R-:W-:Y:S01]  /*ed70*/  VIADD R134, R134, UR4 ;  /* 0x0000000486867c36 */ /* 0x000fe20008000000 */
[----:B------:R-:W-:Y:S01]  /*ed80*/  ULDC UR4, c[0x0][0x248] ;  /* 0x0000920000047ab9 */ /* 0x000fe20000000800 */
[----:B-1----:R-:W-:Y:S02]  /*ed90*/  PRMT R5, R12, 0x7632, R5 ;  /* 0x000076320c057816 */ /* 0x002fe40000000005 */
[----:B------:R-:W-:Y:S01]  /*eda0*/  VIADD R11, R134, UR4 ;  /* 0x00000004860b7c36 */ /* 0x000fe20008000000 */
[----:B------:R-:W-:-:S02]  /*edb0*/  ULDC UR4, c[0x0][0x248] ;  /* 0x0000920000047ab9 */ /* 0x000fc40000000800 */
[----:B------:R1:W-:Y:S01]  /*edc0*/  @P3 STG.E.U16 desc[UR14][R6.64], R5 ;  /* 0x0000000506003986 */ /* 0x0003e2000c10150e */
[----:B------:R-:W-:Y:S01]  /*edd0*/  LEA R4, P3, R134, R2, 0x1 ;  /* 0x0000000286047211 */ /* 0x000fe200078608ff */
[C---:B------:R-:W-:Y:S02]  /*ede0*/  VIADD R9, R8.reuse, 0xe ;  /* 0x0000000e08097836 */ /* 0x040fe40000000000 */
[----:B------:R-:W-:Y:S01]  /*edf0*/  VIADD R12, R11, UR4 ;  /* 0x000000040b0c7c36 */ /* 0x000fe20008000000 */
[----:B------:R-:W-:Y:S02]  /*ee00*/  ULDC UR4, c[0x0][0x248] ;  /* 0x0000920000047ab9 */ /* 0x000fe40000000800 */
[----:B------:R-:W-:Y:S01]  /*ee10*/  ISETP.LT.AND P1, PT, R9, UR5, !P0 ;  /* 0x0000000509007c0c */ /* 0x000fe2000c721270 */
[----:B------:R-:W-:Y:S01]  /*ee20*/  VIADD R9, R8, 0xf ;  /* 0x0000000f08097836 */ /* 0x000fe20000000000 */
[----:B------:R-:W-:Y:S01]  /*ee30*/  ULDC UR5, c[0x0][0x22c] ;  /* 0x00008b0000057ab9 */ /* 0x000fe20000000800 */
[----:B-1----:R-:W-:-:S02]  /*ee40*/  LEA.HI.X.SX32 R5, R134, R3, 0x1, P3 ;  /* 0x0000000386057211 */ /* 0x002fc400018f0eff */
[-C--:B------:R-:W-:Y:S02]  /*ee50*/  LEA R10, P3, R11, R2.reuse, 0x1 ;  /* 0x000000020b0a7211 */ /* 0x080fe400078608ff */
[----:B------:R-:W-:Y:S01]  /*ee60*/  PRMT R7, R13, 0x7632, R7 ;  /* 0x000076320d077816 */ /* 0x000fe20000000007 */
[----:B------:R-:W-:Y:S01]  /*ee70*/  @P6 STG.E.U16 desc[UR14][R4.64], R13 ;  /* 0x0000000d04006986 */ /* 0x000fe2000c10150e */
[-C--:B------:R-:W-:Y:S02]  /*ee80*/  LEA.HI.X.SX32 R11, R11, R3.reuse, 0x1, P3 ;  /* 0x000000030b0b7211 */ /* 0x080fe400018f0eff */
[----:B------:R-:W-:Y:S02]  /*ee90*/  LEA R6, P6, R12, R2, 0x1 ;  /* 0x000000020c067211 */ /* 0x000fe400078c08ff */
[----:B------:R-:W-:Y:S01]  /*eea0*/  ISETP.LT.AND P3, PT, R9, UR5, !P0 ;  /* 0x0000000509007c0c */ /* 0x000fe2000c761270 */
[----:B------:R1:W-:Y:S01]  /*eeb0*/  @P5 STG.E.U16 desc[UR14][R10.64], R7 ;  /* 0x000000070a005986 */ /* 0x0003e2000c10150e */
[----:B------:R-:W-:Y:S01]  /*eec0*/  VIADD R9, R8, 0x10 ;  /* 0x0000001008097836 */ /* 0x000fe20000000000 */
[----:B------:R-:W-:Y:S01]  /*eed0*/  ULDC UR5, c[0x0][0x22c] ;  /* 0x00008b0000057ab9 */ /* 0x000fe20000000800 */
[C---:B-1----:R-:W-:Y:S01]  /*eee0*/  LEA.HI.X.SX32 R7, R12.reuse, R3, 0x1, P6 ;  /* 0x000000030c077211 */ /* 0x042fe200030f0eff */
[----:B------:R-:W-:-:S02]  /*eef0*/  VIADD R12, R12, UR4 ;  /* 0x000000040c0c7c36 */ /* 0x000fc40008000000 */
[----:B------:R-:W-:Y:S01]  /*ef00*/  ISETP.LT.AND P6, PT, R9, UR5, !P0 ;  /* 0x0000000509007c0c */ /* 0x000fe2000c7c1270 */
[----:B------:R-:W-:Y:S01]  /*ef10*/  VIADD R9, R8, 0x11 ;  /* 0x0000001108097836 */ /* 0x000fe20000000000 */
[----:B------:R-:W-:Y:S01]  /*ef20*/  ULDC UR4, c[0x0][0x248] ;  /* 0x0000920000047ab9 */ /* 0x000fe20000000800 */
[----:B------:R1:W-:Y:S01]  /*ef30*/  @P4 STG.E.U16 desc[UR14][R6.64], R14 ;  /* 0x0000000e06004986 */ /* 0x0003e2000c10150e */
[CC--:B------:R-:W-:Y:S01]  /*ef40*/  LEA R4, P4, R12.reuse, R2.reuse, 0x1 ;  /* 0x000000020c047211 */ /* 0x0c0fe200078808ff */
[----:B------:R-:W-:Y:S01]  /*ef50*/  ULDC UR5, c[0x0][0x22c] ;  /* 0x00008b0000057ab9 */ /* 0x000fe20000000800 */
[----:B------:R-:W-:Y:S01]  /*ef60*/  VIADD R13, R12, UR4 ;  /* 0x000000040c0d7c36 */ /* 0x000fe20008000000 */
[----:B------:R-:W-:Y:S01]  /*ef70*/  PRMT R11, R14, 0x7632, R11 ;  /* 0x000076320e0b7816 */ /* 0x000fe2000000000b */
[----:B------:R-:W-:Y:S01]  /*ef80*/  ULDC UR4, c[0x0][0x22c] ;  /* 0x00008b0000047ab9 */ /* 0x000fe20000000800 */
[-C--:B------:R-:W-:Y:S02]  /*ef90*/  LEA.HI.X.SX32 R5, R12, R3.reuse, 0x1, P4 ;  /* 0x000000030c057211 */ /* 0x080fe400020f0eff */
[----:B------:R-:W-:Y:S01]  /*efa0*/  ISETP.LT.AND P5, PT, R9, UR5, !P0 ;  /* 0x0000000509007c0c */ /* 0x000fe2000c7a1270 */
[C---:B------:R-:W-:Y:S01]  /*efb0*/  VIADD R9, R8.reuse, 0x12 ;  /* 0x0000001208097836 */ /* 0x040fe20000000000 */
[----:B------:R-:W-:Y:S01]  /*efc0*/  LEA R10, P4, R13, R2, 0x1 ;  /* 0x000000020d0a7211 */ /* 0x000fe200078808ff */
[----:B------:R2:W-:Y:S01]  /*efd0*/  @P2 STG.E.U16 desc[UR14][R4.64], R11 ;  /* 0x0000000b04002986 */ /* 0x0005e2000c10150e */
[----:B-1----:R-:W-:Y:S01]  /*efe0*/  VIADD R7, R8, 0x13 ;  /* 0x0000001308077836 */ /* 0x002fe20000000000 */
[----:B------:R-:W-:Y:S01]  /*eff0*/  ULDC UR5, c[0x0][0x22c] ;  /* 0x00008b0000057ab9 */ /* 0x000fe20000000800 */
[----:B------:R-:W-:Y:S01]  /*f000*/  ISETP.LT.AND P2, PT, R9, UR4, !P0 ;  /* 0x0000000409007c0c */ /* 0x000fe2000c741270 */
[----:B------:R-:W-:Y:S01]  /*f010*/  ULDC UR4, c[0x0][0x248] ;  /* 0x0000920000047ab9 */ /* 0x000fe20000000800 */
[C---:B--2---:R-:W-:Y:S01]  /*f020*/  LEA.HI.X.SX32 R11, R13.reuse, R3, 0x1, P4 ;  /* 0x000000030d0b7211 */ /* 0x044fe200020f0eff */
[----:B------:R-:W-:Y:S01]  /*f030*/  VIADD R13, R13, UR4 ;  /* 0x000000040d0d7c36 */ /* 0x000fe20008000000 */
[----:B------:R-:W-:-:S03]  /*f040*/  ULDC UR4, c[0x0][0x22c] ;  /* 0x00008b0000047ab9 */ /* 0x000fc60000000800 */
[----:B------:R1:W-:Y:S01]  /*f050*/  @P1 STG.E.U16 desc[UR14][R10.64], R15 ;  /* 0x0000000f0a001986 */ /* 0x0003e2000c10150e */
[-C--:B------:R-:W-:Y:S02]  /*f060*/  LEA R6, P4, R13, R2.reuse, 0x1 ;  /* 0x000000020d067211 */ /* 0x080fe400078808ff */
        /* <DEDUP_REMOVED lines=9> */
[C---:B------:R-:W-:Y:S01]  /*f100*/  LEA R4, P3, R13.reuse, R2, 0x1 ;  /* 0x000000020d047211 */ /* 0x040fe200078608ff */
[----:B-1----:R-:W-:Y:S01]  /*f110*/  VIADD R11, R13, UR4 ;  /* 0x000000040d0b7c36 */ /* 0x002fe20008000000 */
[----:B------:R-:W-:Y:S01]  /*f120*/  ULDC UR4, c[0x0][0x248] ;  /* 0x0000920000047ab9 */ /* 0x000fe20000000800 */
[----:B------:R-:W-:Y:S01]  /*f130*/  VIADD R9, R8, 0x15 ;  /* 0x0000001508097836 */ /* 0x000fe20000000000 */
[----:B------:R-:W-:Y:S01]  /*f140*/  ULDC UR5, c[0x0][0x22c] ;  /* 0x00008b0000057ab9 */ /* 0x000fe20000000800 */
[----:B------:R-:W-:Y:S01]  /*f150*/  VIADD R12, R11, UR4 ;  /* 0x000000040b0c7c36 */ /* 0x000fe20008000000 */
[----:B------:R-:W-:Y:S01]  /*f160*/  ULDC UR4, c[0x0][0x248] ;  /* 0x0000920000047ab9 */ /* 0x000fe20000000800 */
[----:B--2---:R-:W-:-:S02]  /*f170*/  LEA.HI.X.SX32 R5, R13, R3, 0x1, P3 ;  /* 0x000000030d057211 */ /* 0x004fc400018f0eff */
[CC--:B------:R-:W-:Y:S02]  /*f180*/  LEA R10, P3, R11.reuse, R2.reuse, 0x1 ;  /* 0x000000020b0a7211 */ /* 0x0c0fe400078608ff */
[----:B0-----:R-:W-:Y:S01]  /*f190*/  PRMT R7, R16, 0x7632, R7 ;  /* 0x0000763210077816 */ /* 0x001fe20000000007 */
[----:B------:R-:W-:Y:S01]  /*f1a0*/  @P6 STG.E.U16 desc[UR14][R4.64], R16 ;  /* 0x0000001004006986 */ /* 0x000fe2000c10150e */
[----:B------:R-:W-:Y:S02]  /*f1b0*/  LEA.HI.X.SX32 R11, R11, R3, 0x1, P3 ;  /* 0x000000030b0b7211 */ /* 0x000fe400018f0eff */
[----:B------:R-:W-:Y:S02]  /*f1c0*/  LEA R6, P6, R12, R2, 0x1 ;  /* 0x000000020c067211 */ /* 0x000fe400078c08ff */
[----:B------:R-:W-:Y:S01]  /*f1d0*/  ISETP.LT.AND P3, PT, R9, UR5, !P0 ;  /* 0x0000000509007c0c */ /* 0x000fe2000c761270 */
[----:B------:R0:W-:Y:S01]  /*f1e0*/  @P5 STG.E.U16 desc[UR14][R10.64], R7 ;  /* 0x000000070a005986 */ /* 0x0001e2000c10150e */
[----:B------:R-:W-:Y:S01]  /*f1f0*/  VIADD R9, R8, 0x16 ;  /* 0x0000001608097836 */ /* 0x000fe20000000000 */
[----:B------:R-:W-:-:S04]  /*f200*/  ULDC UR5, c[0x0][0x22c] ;  /* 0x00008b0000057ab9 */ /* 0x000fc80000000800 */
[----:B------:R-:W-:Y:S02]  /*f210*/  ISETP.LT.AND P5, PT, R9, UR5, !P0 ;  /* 0x0000000509007c0c */ /* 0x000fe4000c7a1270 */
[CC--:B0-----:R-:W-:Y:S01]  /*f220*/  LEA.HI.X.SX32 R7, R12.reuse, R3.reuse, 0x1, P6 ;  /* 0x000000030c077211 */ /* 0x0c1fe200030f0eff */
[----:B------:R-:W-:Y:S01]  /*f230*/  VIADD R12, R12, UR4 ;  /* 0x000000040c0c7c36 */ /* 0x000fe20008000000 */
[----:B------:R-:W-:Y:S01]  /*f240*/  ULDC UR4, c[0x0][0x248] ;  /* 0x0000920000047ab9 */ /* 0x000fe20000000800 */
[----:B------:R-:W-:Y:S01]  /*f250*/  VIADD R9, R8, 0x17 ;  /* 0x0000001708097836 */ /* 0x000fe20000000000 */
[----:B------:R-:W-:Y:S01]  /*f260*/  ULDC UR5, c[0x0][0x22c] ;  /* 0x00008b0000057ab9 */ /* 0x000fe20000000800 */
[----:B------:R0:W-:Y:S01]  /*f270*/  @P2 STG.E.U16 desc[UR14][R6.64], R17 ;  /* 0x0000001106002986 */ /* 0x0001e2000c10150e */
[C---:B------:R-:W-:Y:S01]  /*f280*/  LEA R4, P2, R12.reuse, R2, 0x1 ;  /* 0x000000020c047211 */ /* 0x040fe200078408ff */
[C---:B------:R-:W-:Y:S01]  /*f290*/  VIADD R13, R12.reuse, UR4 ;  /* 0x000000040c0d7c36 */ /* 0x040fe20008000000 */
[----:B------:R-:W-:Y:S01]  /*f2a0*/  PRMT R11, R17, 0x7632, R11 ;  /* 0x00007632110b7816 */ /* 0x000fe2000000000b */
[----:B------:R-:W-:Y:S01]  /*f2b0*/  ULDC UR4, c[0x0][0x22c] ;  /* 0x00008b0000047ab9 */ /* 0x000fe20000000800 */
[----:B------:R-:W-:-:S02]  /*f2c0*/  LEA.HI.X.SX32 R5, R12, R3, 0x1, P2 ;  /* 0x000000030c057211 */ /* 0x000fc400010f0eff */
[----:B------:R-:W-:Y:S01]  /*f2d0*/  ISETP.LT.AND P2, PT, R9, UR5, !P0 ;  /* 0x0000000509007c0c */ /* 0x000fe2000c741270 */
[C---:B------:R-:W-:Y:S01]  /*f2e0*/  VIADD R9, R8.reuse, 0x18 ;  /* 0x0000001808097836 */ /* 0x040fe20000000000 */
[----:B------:R-:W-:Y:S01]  /*f2f0*/  LEA R10, P6, R13, R2, 0x1 ;  /* 0x000000020d0a7211 */ /* 0x000fe200078c08ff */
[----:B------:R1:W-:Y:S01]  /*f300*/  @P1 STG.E.U16 desc[UR14][R4.64], R11 ;  /* 0x0000000b04001986 */ /* 0x0003e2000c10150e */
[----:B------:R-:W-:Y:S02]  /*f310*/  ULDC UR5, c[0x0][0x22c] ;  /* 0x00008b0000057ab9 */ /* 0x000fe40000000800 */
[----:B------:R-:W-:Y:S01]  /*f320*/  ISETP.LT.AND P1, PT, R9, UR4, !P0 ;  /* 0x0000000409007c0c */ /* 0x000fe2000c721270 */
[----:B------:R-:W-:Y:S01]  /*f330*/  ULDC UR4, c[0x0][0x248] ;  /* 0x0000920000047ab9 */ /* 0x000fe20000000800 */
[----:B0-----:R-:W-:Y:S01]  /*f340*/  VIADD R7, R8, 0x19 ;  /* 0x0000001908077836 */ /* 0x001fe20000000000 */
[C---:B-1----:R-:W-:Y:S01]  /*f350*/  LEA.HI.X.SX32 R11, R13.reuse, R3, 0x1, P6 ;  /* 0x000000030d0b7211 */ /* 0x042fe200030f0eff */
        /* <DEDUP_REMOVED lines=14> */
[----:B0-----:R-:W-:Y:S01]  /*f440*/  VIADD R11, R13, UR4 ;  /* 0x000000040d0b7c36 */ /* 0x001fe20008000000 */
[----:B------:R-:W-:Y:S01]  /*f450*/  ULDC UR5, c[0x0][0x248] ;  /* 0x0000920000057ab9 */ /* 0x000fe20000000800 */
[----:B------:R-:W-:Y:S01]  /*f460*/  VIADD R9, R8, 0x1b ;  /* 0x0000001b08097836 */ /* 0x000fe20000000000 */
[----:B------:R-:W-:Y:S01]  /*f470*/  ULDC UR4, c[0x0][0x22c] ;  /* 0x00008b0000047ab9 */ /* 0x000fe20000000800 */
[----:B------:R-:W-:Y:S01]  /*f480*/  VIADD R12, R11, UR5 ;  /* 0x000000050b0c7c36 */ /* 0x000fe20008000000 */
[----:B------:R-:W-:Y:S01]  /*f490*/  ULDC UR5, c[0x0][0x22c] ;  /* 0x00008b0000057ab9 */ /* 0x000fe20000000800 */
[----:B-1----:R-:W-:-:S02]  /*f4a0*/  LEA.HI.X.SX32 R5, R13, R3, 0x1, P3 ;  /* 0x000000030d057211 */ /* 0x002fc400018f0eff */
[-C--:B------:R-:W-:Y:S02]  /*f4b0*/  LEA R10, P3, R11, R2.reuse, 0x1 ;  /* 0x000000020b0a7211 */ /* 0x080fe400078608ff */
[----:B------:R-:W-:Y:S01]  /*f4c0*/  PRMT R7, R19, 0x7632, R7 ;  /* 0x0000763213077816 */ /* 0x000fe20000000007 */
[----:B------:R-:W-:Y:S01]  /*f4d0*/  @P5 STG.E.U16 desc[UR14][R4.64], R19 ;  /* 0x0000001304005986 */ /* 0x000fe2000c10150e */
[----:B------:R-:W-:Y:S02]  /*f4e0*/  LEA.HI.X.SX32 R11, R11, R3, 0x1, P3 ;  /* 0x000000030b0b7211 */ /* 0x000fe400018f0eff */
[----:B------:R-:W-:Y:S01]  /*f4f0*/  ISETP.LT.AND P5, PT, R9, UR4, !P0 ;  /* 0x0000000409007c0c */ /* 0x000fe2000c7a1270 */
[----:B------:R-:W-:Y:S01]  /*f500*/  VIADD R9, R8, 0x1c ;  /* 0x0000001c08097836 */ /* 0x000fe20000000000 */
[----:B------:R-:W-:Y:S01]  /*f510*/  LEA R6, P3, R12, R2, 0x1 ;  /* 0x000000020c067211 */ /* 0x000fe200078608ff */
[----:B------:R0:W-:Y:S01]  /*f520*/  @P2 STG.E.U16 desc[UR14][R10.64], R7 ;  /* 0x000000070a002986 */ /* 0x0001e2000c10150e */
[----:B------:R-:W-:-:S03]  /*f530*/  ULDC UR4, c[0x0][0x22c] ;  /* 0x00008b0000047ab9 */ /* 0x000fc60000000800 */
[----:B------:R-:W1:Y:S01]  /*f540*/  LDS.128 R16, [R0] ;  /* 0x0000000000107984 */ /* 0x000e620000000c00 */
[C---:B0-----:R-:W-:Y:S02]  /*f550*/  LEA.HI.X.SX32 R7, R12.reuse, R3, 0x1, P3 ;  /* 0x000000030c077211 */ /* 0x041fe400018f0eff */
[----:B------:R-:W-:Y:S01]  /*f560*/  ISETP.LT.AND P3, PT, R9, UR4, !P0 ;  /* 0x0000000409007c0c */ /* 0x000fe2000c761270 */
[----:B------:R-:W-:Y:S02]  /*f570*/  ULDC UR4, c[0x0][0x248] ;  /* 0x0000920000047ab9 */ /* 0x000fe40000000800 */
[----:B------:R-:W-:Y:S01]  /*f580*/  VIADD R12, R12, UR4 ;  /* 0x000000040c0c7c36 */ /* 0x000fe20008000000 */
[----:B---3--:R0:W-:Y:S01]  /*f590*/  @P1 STG.E.U16 desc[UR14][R6.64], R20 ;  /* 0x0000001406001986 */ /* 0x0081e2000c10150e */
[----:B------:R-:W-:Y:S01]  /*f5a0*/  VIADD R9, R8, 0x1d ;  /* 0x0000001d08097836 */ /* 0x000fe20000000000 */
[----:B------:R-:W-:Y:S02]  /*f5b0*/  ULDC UR4, c[0x0][0x22c] ;  /* 0x00008b0000047ab9 */ /* 0x000fe40000000800 */
[----:B------:R-:W-:-:S02]  /*f5c0*/  LEA R4, P1, R12, R2, 0x1 ;  /* 0x000000020c047211 */ /* 0x000fc400078208ff */
[----:B------:R-:W-:Y:S01]  /*f5d0*/  ISETP.LT.AND P2, PT, R9, UR4, !P0 ;  /* 0x0000000409007c0c */ /* 0x000fe2000c741270 */
[----:B------:R-:W-:Y:S01]  /*f5e0*/  ULDC UR4, c[0x0][0x248] ;  /* 0x0000920000047ab9 */ /* 0x000fe20000000800 */
[C---:B------:R-:W-:Y:S01]  /*f5f0*/  LEA.HI.X.SX32 R5, R12.reuse, R3, 0x1, P1 ;  /* 0x000000030c057211 */ /* 0x040fe200008f0eff */
[----:B------:R-:W-:Y:S01]  /*f600*/  VIADD R12, R12, UR4 ;  /* 0x000000040c0c7c36 */ /* 0x000fe20008000000 */
[----:B------:R-:W-:Y:S01]  /*f610*/  ULDC UR4, c[0x0][0x248] ;  /* 0x0000920000047ab9 */ /* 0x000fe20000000800 */
[----:B0-----:R-:W-:Y:S02]  /*f620*/  PRMT R7, R20, 0x7632, R7 ;  /* 0x0000763214077816 */ /* 0x001fe40000000007 */
[C---:B------:R-:W-:Y:S01]  /*f630*/  VIADD R11, R12.reuse, UR4 ;  /* 0x000000040c0b7c36 */ /* 0x040fe20008000000 */
[----:B------:R-:W-:Y:S02]  /*f640*/  ULDC UR4, c[0x0][0x248] ;  /* 0x0000920000047ab9 */ /* 0x000fe40000000800 */
[----:B------:R0:W-:Y:S01]  /*f650*/  @P4 STG.E.U16 desc[UR14][R4.64], R7 ;  /* 0x0000000704004986 */ /* 0x0001e2000c10150e */
[----:B------:R-:W-:Y:S01]  /*f660*/  LEA R6, P4, R12, R2, 0x1 ;  /* 0x000000020c067211 */ /* 0x000fe200078808ff */
[----:B------:R-:W-:-:S05]  /*f670*/  VIADD R9, R8, 0x1e ;  /* 0x0000001e08097836 */ /* 0x000fca0000000000 */
[----:B------:R-:W-:Y:S01]  /*f680*/  ISETP.LT.AND P1, PT, R9, UR5, !P0 ;  /* 0x0000000509007c0c */ /* 0x000fe2000c721270 */
[----:B------:R-:W-:Y:S01]  /*f690*/  VIADD R9, R8, 0x1f ;  /* 0x0000001f08097836 */ /* 0x000fe20000000000 */
[----:B------:R-:W-:Y:S01]  /*f6a0*/  ULDC UR5, c[0x0][0x22c] ;  /* 0x00008b0000057ab9 */ /* 0x000fe20000000800 */
[-C--:B0-----:R-:W-:Y:S01]  /*f6b0*/  LEA.HI.X.SX32 R7, R12, R3.reuse, 0x1, P4 ;  /* 0x000000030c077211 */ /* 0x081fe200020f0eff */
[C---:B------:R-:W-:Y:S01]  /*f6c0*/  VIADD R12, R11.reuse, UR4 ;  /* 0x000000040b0c7c36 */ /* 0x040fe20008000000 */
[-C--:B------:R-:W-:Y:S01]  /*f6d0*/  LEA R10, P4, R11, R2.reuse, 0x1 ;  /* 0x000000020b0a7211 */ /* 0x080fe200078808ff */
[----:B------:R-:W-:Y:S01]  /*f6e0*/  ULDC UR4, c[0x0][0x248] ;  /* 0x0000920000047ab9 */ /* 0x000fe20000000800 */
[----:B------:R-:W-:Y:S01]  /*f6f0*/  PRMT R5, R21, 0x7632, R5 ;  /* 0x0000763215057816 */ /* 0x000fe20000000005 */
[----:B------:R-:W-:Y:S01]  /*f700*/  @P6 STG.E.U16 desc[UR14][R6.64], R21 ;  /* 0x0000001506006986 */ /* 0x000fe2000c10150e */
[----:B------:R-:W-:Y:S02]  /*f710*/  LEA.HI.X.SX32 R11, R11, R3, 0x1, P4 ;  /* 0x000000030b0b7211 */ /* 0x000fe400020f0eff */
[----:B------:R-:W-:-:S02]  /*f720*/  LEA R4, P6, R12, R2, 0x1 ;  /* 0x000000020c047211 */ /* 0x000fc400078c08ff */
[----:B------:R-:W-:Y:S01]  /*f730*/  ISETP.LT.AND P4, PT, R9, UR5, !P0 ;  /* 0x0000000509007c0c */ /* 0x000fe2000c781270 */
[----:B------:R0:W-:Y:S01]  /*f740*/  @P5 STG.E.U16 desc[UR14][R10.64], R5 ;  /* 0x000000050a005986 */ /* 0x0001e2000c10150e */
[----:B------:R-:W-:Y:S01]  /*f750*/  VIADD R9, R8, 0x20 ;  /* 0x0000002008097836 */ /* 0x000fe20000000000 */
[----:B------:R-:W-:Y:S01]  /*f760*/  ULDC UR5, c[0x0][0x22c] ;  /* 0x00008b0000057ab9 */ /* 0x000fe20000000800 */
[CC--:B0-----:R-:W-:Y:S01]  /*f770*/  LEA.HI.X.SX32 R5, R12.reuse, R3.reuse, 0x1, P6 ;  /* 0x000000030c057211 */ /* 0x0c1fe200030f0eff */
[----:B------:R-:W-:Y:S02]  /*f780*/  VIADD R12, R12, UR4 ;  /* 0x000000040c0c7c36 */ /* 0x000fe40008000000 */
[----:B------:R-:W-:Y:S01]  /*f790*/  ISETP.LT.AND P6, PT, R9, UR5, !P0 ;  /* 0x0000000509007c0c */ /* 0x000fe2000c7c1270 */
[----:B------:R-:W-:Y:S01]  /*f7a0*/  VIADD R9, R8, 0x21 ;  /* 0x0000002108097836 */ /* 0x000fe20000000000 */
[----:B------:R-:W-:Y:S01]  /*f7b0*/  ULDC UR4, c[0x0][0x248] ;  /* 0x0000920000047ab9 */ /* 0x000fe20000000800 */
[----:B------:R0:W-:Y:S01]  /*f7c0*/  @P3 STG.E.U16 desc[UR14][R4.64], R22 ;  /* 0x0000001604003986 */ /* 0x0001e2000c10150e */
[C---:B------:R-:W-:Y:S01]  /*f7d0*/  LEA R6, P3, R12.reuse, R2, 0x1 ;  /* 0x000000020c067211 */ /* 0x040fe200078608ff */
[----:B------:R-:W-:Y:S01]  /*f7e0*/  ULDC UR5, c[0x0][0x22c] ;  /* 0x00008b0000057ab9 */ /* 0x000fe20000000800 */
[----:B------:R-:W-:Y:S01]  /*f7f0*/  VIADD R13, R12, UR4 ;  /* 0x000000040c0d7c36 */ /* 0x000fe20008000000 */
[----:B------:R-:W-:Y:S01]  /*f800*/  PRMT R11, R22, 0x7632, R11 ;  /* 0x00007632160b7816 */ /* 0x000fe2000000000b */
[----:B------:R-:W-:Y:S01]  /*f810*/  ULDC UR4, c[0x0][0x22c] ;  /* 0x00008b0000047ab9 */ /* 0x000fe20000000800 */
[----:B------:R-:W-:-:S02]  /*f820*/  LEA.HI.X.SX32 R7, R12, R3, 0x1, P3 ;  /* 0x000000030c077211 */ /* 0x000fc400018f0eff */
[----:B------:R-:W-:Y:S01]  /*f830*/  ISETP.LT.AND P5, PT, R9, UR5, !P0 ;  /* 0x0000000509007c0c */ /* 0x000fe2000c7a1270 */
[C---:B------:R-:W-:Y:S01]  /*f840*/  VIADD R9, R8.reuse, 0x22 ;  /* 0x0000002208097836 */ /* 0x040fe20000000000 */
[----:B------:R-:W-:Y:S01]  /*f850*/  LEA R10, P3, R13, R2, 0x1 ;  /* 0x000000020d0a7211 */ /* 0x000fe200078608ff */
[----:B------:R2:W-:Y:S01]  /*f860*/  @P2 STG.E.U16 desc[UR14][R6.64], R11 ;  /* 0x0000000b06002986 */ /* 0x0005e2000c10150e */
[----:B0-----:R-:W-:Y:S01]  /*f870*/  VIADD R5, R8, 0x23 ;  /* 0x0000002308057836 */ /* 0x001fe20000000000 */
        /* <DEDUP_REMOVED lines=24> */
[----:B--2---:R-:W-:-:S02]  /*fa00*/  LEA.HI.X.SX32 R7, R13, R3, 0x1, P4 ;  /* 0x000000030d077211 */ /* 0x004fc400020f0eff */
[CC--:B------:R-:W-:Y:S02]  /*fa10*/  LEA R10, P4, R11.reuse, R2.reuse, 0x1 ;  /* 0x000000020b0a7211 */ /* 0x0c0fe400078808ff */
[----:B----4-:R-:W-:Y:S01]  /*fa20*/  PRMT R5, R24, 0x7632, R5 ;  /* 0x0000763218057816 */ /* 0x010fe20000000005 */
        /* <DEDUP_REMOVED lines=57> */
[----:B------:R-:W-:-:S02]  /*fdc0*/  ULDC UR4, c[0x0][0x22c] ;  /* 0x00008b0000047ab9 */ /* 0x000fc40000000800 */
[C---:B0-----:R-:W-:Y:S02]  /*fdd0*/  LEA.HI.X.SX32 R5, R12.reuse, R3, 0x1, P4 ;  /* 0x000000030c057211 */ /* 0x041fe400020f0eff */
[----:B------:R-:W-:Y:S01]  /*fde0*/  ISETP.LT.AND P4, PT, R9, UR4, !P0 ;  /* 0x0000000409007c0c */ /* 0x000fe2000c781270 */
[----:B------:R-:W-:Y:S02]  /*fdf0*/  ULDC UR4, c[0x0][0x248] ;  /* 0x0000920000047ab9 */ /* 0x000fe40000000800 */
[----:B------:R-:W-:Y:S01]  /*fe00*/  VIADD R12, R12, UR4 ;  /* 0x000000040c0c7c36 */ /* 0x000fe20008000000 */
[----:B------:R0:W-:Y:S01]  /*fe10*/  @P1 STG.E.U16 desc[UR14][R4.64], R28 ;  /* 0x0000001c04001986 */ /* 0x0001e2000c10150e */
        /* <DEDUP_REMOVED lines=72> */
[----:B------:R-:W-:Y:S01]  /*102a0*/  PRMT R7, R32, 0x7632, R7 ;  /* 0x0000763220077816 */ /* 0x000fe20000000007 */
        /* <DEDUP_REMOVED lines=1437> */
[----:B------:R-:W-:Y:S02]  /*15c80*/  ISETP.LT.AND P1, PT, R9, UR5, !P0 ;  /* 0x0000000509007c0c */ /* 0x000fe4000c721270 */
[-C--:B0-----:R-:W-:Y:S01]  /*15c90*/  LEA.HI.X.SX32 R7, R12, R3.reuse, 0x1, P4 ;  /* 0x000000030c077211 */ /* 0x081fe200020f0eff */
[C---:B------:R-:W-:Y:S01]  /*15ca0*/  VIADD R12, R11.reuse, UR4 ;  /* 0x000000040b0c7c36 */ /* 0x040fe20008000000 */
[-C--:B------:R-:W-:Y:S01]  /*15cb0*/  LEA R10, P4, R11, R2.reuse, 0x1 ;  /* 0x000000020b0a7211 */ /* 0x080fe200078808ff */
[----:B------:R-:W-:Y:S01]  /*15cc0*/  VIADD R9, R8, 0xdf ;  /* 0x000000df08097836 */ /* 0x000fe20000000000 */
[----:B------:R-:W-:Y:S01]  /*15cd0*/  PRMT R5, R117, 0x7632, R5 ;  /* 0x0000763275057816 */ /* 0x000fe20000000005 */
[----:B------:R-:W-:Y:S01]  /*15ce0*/  @P6 STG.E.U16 desc[UR14][R6.64], R117 ;  /* 0x0000007506006986 */ /* 0x000fe2000c10150e */
[-C--:B------:R-:W-:Y:S01]  /*15cf0*/  LEA.HI.X.SX32 R11, R11, R3.reuse, 0x1, P4 ;  /* 0x000000030b0b7211 */ /* 0x080fe200020f0eff */
[----:B------:R-:W-:Y:S01]  /*15d00*/  ULDC UR5, c[0x0][0x22c] ;  /* 0x00008b0000057ab9 */ /* 0x000fe20000000800 */
[----:B------:R-:W-:Y:S01]  /*15d10*/  LEA R4, P6, R12, R2, 0x1 ;  /* 0x000000020c047211 */ /* 0x000fe200078c08ff */
[----:B------:R-:W-:Y:S01]  /*15d20*/  ULDC UR4, c[0x0][0x248] ;  /* 0x0000920000047ab9 */ /* 0x000fe20000000800 */
[----:B------:R-:W-:Y:S01]  /*15d30*/  ISETP.LT.AND P4, PT, R9, UR5, !P0 ;  /* 0x0000000509007c0c */ /* 0x000fe2000c781270 */
[----:B------:R0:W-:Y:S01]  /*15d40*/  @P5 STG.E.U16 desc[UR14][R10.64], R5 ;  /* 0x000000050a005986 */ /* 0x0001e2000c10150e */
[----:B------:R-:W-:Y:S01]  /*15d50*/  VIADD R9, R8, 0xe0 ;  /* 0x000000e008097836 */ /* 0x000fe20000000000 */
[----:B------:R-:W-:Y:S01]  /*15d60*/  ULDC UR5, c[0x0][0x22c] ;  /* 0x00008b0000057ab9 */ /* 0x000fe20000000800 */
[C---:B0-----:R-:W-:Y:S01]  /*15d70*/  LEA.HI.X.SX32 R5, R12.reuse, R3, 0x1, P6 ;  /* 0x000000030c057211 */ /* 0x041fe200030f0eff */
[----:B------:R-:W-:-:S02]  /*15d80*/  VIADD R12, R12, UR4 ;  /* 0x000000040c0c7c36 */ /* 0x000fc40008000000 */
[----:B------:R-:W-:Y:S01]  /*15d90*/  ISETP.LT.AND P6, PT, R9, UR5, !P0 ;  /* 0x0000000509007c0c */ /* 0x000fe2000c7c1270 */
[----:B------:R-:W-:Y:S01]  /*15da0*/  ULDC UR4, c[0x0][0x248] ;  /* 0x0000920000047ab9 */ /* 0x000fe20000000800 */
[----:B------:R-:W-:Y:S01]  /*15db0*/  VIADD R9, R8, 0xe1 ;  /* 0x000000e108097836 */ /* 0x000fe20000000000 */
[----:B------:R0:W-:Y:S01]  /*15dc0*/  @P3 STG.E.U16 desc[UR14][R4.64], R118 ;  /* 0x0000007604003986 */ /* 0x0001e2000c10150e */
[CC--:B------:R-:W-:Y:S01]  /*15dd0*/  LEA R6, P3, R12.reuse, R2.reuse, 0x1 ;  /* 0x000000020c067211 */ /* 0x0c0fe200078608ff */
[----:B------:R-:W-:Y:S01]  /*15de0*/  VIADD R13, R12, UR4 ;  /* 0x000000040c0d7c36 */ /* 0x000fe20008000000 */
[----:B------:R-:W-:Y:S01]  /*15df0*/  ULDC UR5, c[0x0][0x22c] ;  /* 0x00008b0000057ab9 */ /* 0x000fe20000000800 */
[----:B------:R-:W-:Y:S01]  /*15e00*/  PRMT R11, R118, 0x7632, R11 ;  /* 0x00007632760b7816 */ /* 0x000fe2000000000b */
[----:B------:R-:W-:Y:S01]  /*15e10*/  ULDC UR4, c[0x0][0x22c] ;  /* 0x00008b0000047ab9 */ /* 0x000fe20000000800 */
[-C--:B------:R-:W-:Y:S02]  /*15e20*/  LEA.HI.X.SX32 R7, R12, R3.reuse, 0x1, P3 ;  /* 0x000000030c077211 */ /* 0x080fe400018f0eff */
[----:B------:R-:W-:Y:S01]  /*15e30*/  ISETP.LT.AND P5, PT, R9, UR5, !P0 ;  /* 0x0000000509007c0c */ /* 0x000fe2000c7a1270 */
[C---:B------:R-:W-:Y:S01]  /*15e40*/  VIADD R9, R8.reuse, 0xe2 ;  /* 0x000000e208097836 */ /* 0x040fe20000000000 */
[C---:B------:R-:W-:Y:S01]  /*15e50*/  LEA R10, P3, R13.reuse, R2, 0x1 ;  /* 0x000000020d0a7211 */ /* 0x040fe200078608ff */
[----:B------:R2:W-:Y:S01]  /*15e60*/  @P2 STG.E.U16 desc[UR14][R6.64], R11 ;  /* 0x0000000b06002986 */ /* 0x0005e2000c10150e */
[----:B0-----:R-:W-:Y:S01]  /*15e70*/  VIADD R5, R8, 0xe3 ;  /* 0x000000e308057836 */ /* 0x001fe20000000000 */
[----:B------:R-:W-:Y:S01]  /*15e80*/  ULDC UR5, c[0x0][0x22c] ;  /* 0x00008b0000057ab9 */ /* 0x000fe20000000800 */
[----:B--2---:R-:W-:-:S02]  /*15e90*/  LEA.HI.X.SX32 R11, R13, R3, 0x1, P3 ;  /* 0x000000030d0b7211 */ /* 0x004fc400018f0eff */
[----:B------:R-:W-:Y:S01]  /*15ea0*/  ISETP.LT.AND P3, PT, R9, UR4, !P0 ;  /* 0x0000000409007c0c */ /* 0x000fe2000c761270 */
[----:B------:R-:W-:Y:S02]  /*15eb0*/  ULDC UR4, c[0x0][0x248] ;  /* 0x0000920000047ab9 */ /* 0x000fe40000000800 */
[----:B------:R-:W-:Y:S01]  /*15ec0*/  VIADD R13, R13, UR4 ;  /* 0x000000040d0d7c36 */ /* 0x000fe20008000000 */
[----:B------:R0:W-:Y:S01]  /*15ed0*/  @P1 STG.E.U16 desc[UR14][R10.64], R119 ;  /* 0x000000770a001986 */ /* 0x0001e2000c10150e */
[----:B------:R-:W-:-:S03]  /*15ee0*/  ULDC UR4, c[0x0][0x22c] ;  /* 0x00008b0000047ab9 */ /* 0x000fc60000000800 */
        /* <DEDUP_REMOVED lines=34> */
[C---:B------:R-:W-:Y:S01]  /*16110*/  VIADD R13, R12.reuse, UR4 ;  /* 0x000000040c0d7c36 */ /* 0x040fe20008000000 */
        /* <DEDUP_REMOVED lines=86> */
[----:B------:R-:W-:Y:S02]  /*16680*/  PRMT R5, R126, 0x7632, R5 ;  /* 0x000076327e057816 */ /* 0x000fe40000000005 */
[-C--:B------:R-:W-:Y:S02]  /*16690*/  LEA.HI.X.SX32 R11, R11, R3.reuse, 0x1, P4 ;  /* 0x000000030b0b7211 */ /* 0x080fe400020f0eff */
[----:B------:R-:W-:Y:S01]  /*166a0*/  LEA R4, P4, R12, R2, 0x1 ;  /* 0x000000020c047211 */ /* 0x000fe200078808ff */
[----:B------:R0:W-:Y:S01]  /*166b0*/  @P6 STG.E.U16 desc[UR14][R6.64], R126 ;  /* 0x0000007e06006986 */ /* 0x0001e2000c10150e */
[----:B------:R-:W-:Y:S01]  /*166c0*/  ISETP.LT.AND P6, PT, R9, UR5, !P0 ;  /* 0x0000000509007c0c */ /* 0x000fe2000c7c1270 */
[C---:B------:R-:W-:Y:S01]  /*166d0*/  VIADD R9, R8.reuse, 0xf2 ;  /* 0x000000f208097836 */ /* 0x040fe20000000000 */
[----:B------:R-:W-:Y:S01]  /*166e0*/  ULDC UR5, c[0x0][0x22c] ;  /* 0x00008b0000057ab9 */ /* 0x000fe20000000800 */
[----:B------:R2:W-:Y:S03]  /*166f0*/  @P3 STG.E.U16 desc[UR14][R10.64], R5 ;  /* 0x000000050a003986 */ /* 0x0005e6000c10150e */
[----:B------:R-:W-:Y:S01]  /*16700*/  ISETP.LT.AND P3, PT, R9, UR5, !P0 ;  /* 0x0000000509007c0c */ /* 0x000fe2000c761270 */
[----:B------:R-:W-:Y:S01]  /*16710*/  ULDC UR5, c[0x0][0x22c] ;  /* 0x00008b0000057ab9 */ /* 0x000fe20000000800 */
[----:B0-----:R-:W-:Y:S01]  /*16720*/  VIADD R7, R8, 0xf3 ;  /* 0x000000f308077836 */ /* 0x001fe20000000000 */
[C---:B--2---:R-:W-:Y:S01]  /*16730*/  LEA.HI.X.SX32 R5, R12.reuse, R3, 0x1, P4 ;  /* 0x000000030c057211 */ /* 0x044fe200020f0eff */
[----:B------:R-:W-:Y:S01]  /*16740*/  VIADD R12, R12, UR4 ;  /* 0x000000040c0c7c36 */ /* 0x000fe20008000000 */
[----:B------:R-:W-:-:S04]  /*16750*/  ULDC UR4, c[0x0][0x248] ;  /* 0x0000920000047ab9 */ /* 0x000fc80000000800 */
[-C--:B------:R-:W-:Y:S01]  /*16760*/  LEA R6, P4, R12, R2.reuse, 0x1 ;  /* 0x000000020c067211 */ /* 0x080fe200078808ff */
[----:B------:R0:W-:Y:S01]  /*16770*/  @P2 STG.E.U16 desc[UR14][R4.64], R127 ;  /* 0x0000007f04002986 */ /* 0x0001e2000c10150e */
[----:B------:R-:W-:Y:S01]  /*16780*/  ISETP.LT.AND P2, PT, R7, UR5, !P0 ;  /* 0x0000000507007c0c */ /* 0x000fe2000c741270 */
[----:B------:R-:W-:Y:S01]  /*16790*/  VIADD R9, R8, 0xf4 ;  /* 0x000000f408097836 */ /* 0x000fe20000000000 */
[C---:B------:R-:W-:Y:S01]  /*167a0*/  LEA.HI.X.SX32 R7, R12.reuse, R3, 0x1, P4 ;  /* 0x000000030c077211 */ /* 0x040fe200020f0eff */
[----:B------:R-:W-:Y:S01]  /*167b0*/  VIADD R10, R12, UR4 ;  /* 0x000000040c0a7c36 */ /* 0x000fe20008000000 */
[----:B------:R-:W-:Y:S01]  /*167c0*/  ULDC UR4, c[0x0][0x22c] ;  /* 0x00008b0000047ab9 */ /* 0x000fe20000000800 */
[----:B------:R-:W-:Y:S01]  /*167d0*/  ULDC UR5, c[0x0][0x22c] ;  /* 0x00008b0000057ab9 */ /* 0x000fe20000000800 */
[----:B0-----:R-:W-:Y:S02]  /*167e0*/  PRMT R5, R127, 0x7632, R5 ;  /* 0x000076327f057816 */ /* 0x001fe40000000005 */
[----:B------:R-:W-:-:S03]  /*167f0*/  LEA R4, P4, R10, R2, 0x1 ;  /* 0x000000020a047211 */ /* 0x000fc600078808ff */
[----:B------:R0:W-:Y:S01]  /*16800*/  @P1 STG.E.U16 desc[UR14][R6.64], R5 ;  /* 0x0000000506001986 */ /* 0x0001e2000c10150e */
[----:B------:R-:W-:Y:S01]  /*16810*/  ISETP.LT.AND P1, PT, R9, UR4, !P0 ;  /* 0x0000000409007c0c */ /* 0x000fe2000c721270 */
[----:B------:R-:W-:Y:S01]  /*16820*/  VIADD R9, R8, 0xf5 ;  /* 0x000000f508097836 */ /* 0x000fe20000000000 */
[----:B------:R-:W-:Y:S01]  /*16830*/  ULDC UR4, c[0x0][0x248] ;  /* 0x0000920000047ab9 */ /* 0x000fe20000000800 */
[----:B0-----:R-:W-:-:S03]  /*16840*/  LEA.HI.X.SX32 R5, R10, R3, 0x1, P4 ;  /* 0x000000030a057211 */ /* 0x001fc600020f0eff */
[----:B------:R-:W-:Y:S01]  /*16850*/  ISETP.LT.AND P4, PT, R9, UR5, !P0 ;  /* 0x0000000509007c0c */ /* 0x000fe2000c781270 */
[----:B------:R-:W-:Y:S01]  /*16860*/  VIADD R9, R10, UR4 ;  /* 0x000000040a097c36 */ /* 0x000fe20008000000 */
[----:B------:R-:W-:Y:S01]  /*16870*/  ULDC UR4, c[0x0][0x248] ;  /* 0x0000920000047ab9 */ /* 0x000fe20000000800 */
[----:B------:R0:W-:Y:S01]  /*16880*/  @P5 STG.E.U16 desc[UR14][R4.64], R128 ;  /* 0x0000008004005986 */ /* 0x0001e2000c10150e */
[----:B------:R-:W-:Y:S01]  /*16890*/  ULDC UR5, c[0x0][0x22c] ;  /* 0x00008b0000057ab9 */ /* 0x000fe20000000800 */
[C---:B------:R-:W-:Y:S01]  /*168a0*/  VIADD R7, R9.reuse, UR4 ;  /* 0x0000000409077c36 */ /* 0x040fe20008000000 */
[-C--:B------:R-:W-:Y:S01]  /*168b0*/  LEA R10, P5, R9, R2.reuse, 0x1 ;  /* 0x00000002090a7211 */ /* 0x080fe200078a08ff */
[----:B------:R-:W-:Y:S02]  /*168c0*/  ULDC UR4, c[0x0][0x248] ;  /* 0x0000920000047ab9 */ /* 0x000fe40000000800 */
[----:B------:R-:W-:Y:S01]  /*168d0*/  VIADD R12, R7, UR4 ;  /* 0x00000004070c7c36 */ /* 0x000fe20008000000 */
[----:B------:R-:W-:Y:S01]  /*168e0*/  LEA.HI.X.SX32 R11, R9, R3, 0x1, P5 ;  /* 0x00000003090b7211 */ /* 0x000fe200028f0eff */
[----:B------:R-:W-:Y:S01]  /*168f0*/  ULDC UR4, c[0x0][0x248] ;  /* 0x0000920000047ab9 */ /* 0x000fe20000000800 */
[----:B------:R-:W-:Y:S01]  /*16900*/  LEA R6, P5, R7, R2, 0x1 ;  /* 0x0000000207067211 */ /* 0x000fe200078a08ff */
[----:B------:R-:W-:Y:S01]  /*16910*/  VIADD R9, R8, 0xf6 ;  /* 0x000000f608097836 */ /* 0x000fe20000000000 */
[----:B0-----:R-:W-:-:S02]  /*16920*/  PRMT R5, R128, 0x7632, R5 ;  /* 0x0000763280057816 */ /* 0x001fc40000000005 */
[----:B------:R-:W-:Y:S02]  /*16930*/  LEA.HI.X.SX32 R7, R7, R3, 0x1, P5 ;  /* 0x0000000307077211 */ /* 0x000fe400028f0eff */
[----:B------:R-:W-:Y:S01]  /*16940*/  LEA R4, P5, R12, R2, 0x1 ;  /* 0x000000020c047211 */ /* 0x000fe200078a08ff */
[----:B------:R0:W-:Y:S01]  /*16950*/  @P6 STG.E.U16 desc[UR14][R10.64], R5 ;  /* 0x000000050a006986 */ /* 0x0001e2000c10150e */
[----:B------:R-:W-:Y:S01]  /*16960*/  ISETP.LT.AND P6, PT, R9, UR5, !P0 ;  /* 0x0000000509007c0c */ /* 0x000fe2000c7c1270 */
[----:B------:R-:W-:Y:S01]  /*16970*/  VIADD R9, R8, 0xf7 ;  /* 0x000000f708097836 */ /* 0x000fe20000000000 */
[----:B------:R-:W-:Y:S01]  /*16980*/  ULDC UR5, c[0x0][0x22c] ;  /* 0x00008b0000057ab9 */ /* 0x000fe20000000800 */
[----:B------:R2:W-:Y:S03]  /*16990*/  @P3 STG.E.U16 desc[UR14][R6.64], R129 ;  /* 0x0000008106003986 */ /* 0x0005e6000c10150e */
[----:B------:R-:W-:-:S02]  /*169a0*/  ISETP.LT.AND P3, PT, R9, UR5, !P0 ;  /* 0x0000000509007c0c */ /* 0x000fc4000c761270 */
[CC--:B0-----:R-:W-:Y:S01]  /*169b0*/  LEA.HI.X.SX32 R5, R12.reuse, R3.reuse, 0x1, P5 ;  /* 0x000000030c057211 */ /* 0x0c1fe200028f0eff */
[----:B------:R-:W-:Y:S01]  /*169c0*/  VIADD R12, R12, UR4 ;  /* 0x000000040c0c7c36 */ /* 0x000fe20008000000 */
[----:B------:R-:W-:Y:S01]  /*169d0*/  ULDC UR4, c[0x0][0x248] ;  /* 0x0000920000047ab9 */ /* 0x000fe20000000800 */
[----:B------:R-:W-:Y:S01]  /*169e0*/  VIADD R9, R8, 0xf8 ;  /* 0x000000f808097836 */ /* 0x000fe20000000000 */
[----:B--2---:R-:W-:Y:S01]  /*169f0*/  PRMT R7, R129, 0x7632, R7 ;  /* 0x0000763281077816 */ /* 0x004fe20000000007 */
[----:B------:R-:W-:Y:S01]  /*16a00*/  ULDC UR5, c[0x0][0x22c] ;  /* 0x00008b0000057ab9 */ /* 0x000fe20000000800 */
[C---:B------:R-:W-:Y:S01]  /*16a10*/  LEA R6, P5, R12.reuse, R2, 0x1 ;  /* 0x000000020c067211 */ /* 0x040fe200078a08ff */
[----:B------:R-:W-:Y:S01]  /*16a20*/  VIADD R10, R12, UR4 ;  /* 0x000000040c0a7c36 */ /* 0x000fe20008000000 */
[----:B------:R-:W-:Y:S01]  /*16a30*/  ULDC UR4, c[0x0][0x22c] ;  /* 0x00008b0000047ab9 */ /* 0x000fe20000000800 */
[----:B------:R0:W-:Y:S01]  /*16a40*/  @P2 STG.E.U16 desc[UR14][R4.64], R7 ;  /* 0x0000000704002986 */ /* 0x0001e2000c10150e */
[----:B------:R-:W-:Y:S01]  /*16a50*/  ISETP.LT.AND P2, PT, R9, UR5, !P0 ;  /* 0x0000000509007c0c */ /* 0x000fe2000c741270 */
[----:B------:R-:W-:Y:S01]  /*16a60*/  VIADD R9, R8, 0xf9 ;  /* 0x000000f908097836 */ /* 0x000fe20000000000 */
[----:B------:R-:W-:Y:S01]  /*16a70*/  ULDC UR5, c[0x0][0x22c] ;  /* 0x00008b0000057ab9 */ /* 0x000fe20000000800 */
[----:B0-----:R-:W-:-:S02]  /*16a80*/  LEA.HI.X.SX32 R7, R12, R3, 0x1, P5 ;  /* 0x000000030c077211 */ /* 0x001fc400028f0eff */
[----:B------:R-:W-:-:S03]  /*16a90*/  LEA R4, P5, R10, R2, 0x1 ;  /* 0x000000020a047211 */ /* 0x000fc600078a08ff */
[----:B------:R0:W-:Y:S01]  /*16aa0*/  @P1 STG.E.U16 desc[UR14][R6.64], R130 ;  /* 0x0000008206001986 */ /* 0x0001e2000c10150e */
[----:B------:R-:W-:Y:S01]  /*16ab0*/  ISETP.LT.AND P1, PT, R9, UR4, !P0 ;  /* 0x0000000409007c0c */ /* 0x000fe2000c721270 */
[----:B------:R-:W-:Y:S01]  /*16ac0*/  ULDC UR4, c[0x0][0x248] ;  /* 0x0000920000047ab9 */ /* 0x000fe20000000800 */
[C---:B------:R-:W-:Y:S01]  /*16ad0*/  LEA.HI.X.SX32 R5, R10.reuse, R3, 0x1, P5 ;  /* 0x000000030a057211 */ /* 0x040fe200028f0eff */
[----:B------:R-:W-:Y:S01]  /*16ae0*/  VIADD R12, R10, UR4 ;  /* 0x000000040a0c7c36 */ /* 0x000fe20008000000 */
[----:B------:R-:W-:Y:S01]  /*16af0*/  ULDC UR4, c[0x0][0x22c] ;  /* 0x00008b0000047ab9 */ /* 0x000fe20000000800 */
[----:B------:R-:W-:Y:S01]  /*16b00*/  VIADD R9, R8, 0xfa ;  /* 0x000000fa08097836 */ /* 0x000fe20000000000 */
[----:B0-----:R-:W-:-:S04]  /*16b10*/  PRMT R7, R130, 0x7632, R7 ;  /* 0x0000763282077816 */ /* 0x001fc80000000007 */
[----:B------:R-:W-:Y:S01]  /*16b20*/  ISETP.LT.AND P5, PT, R9, UR4, !P0 ;  /* 0x0000000409007c0c */ /* 0x000fe2000c7a1270 */
[----:B------:R-:W-:Y:S01]  /*16b30*/  ULDC UR4, c[0x0][0x248] ;  /* 0x0000920000047ab9 */ /* 0x000fe20000000800 */
[----:B------:R0:W-:Y:S01]  /*16b40*/  @P4 STG.E.U16 desc[UR14][R4.64], R7 ;  /* 0x0000000704004986 */ /* 0x0001e2000c10150e */
[----:B------:R-:W-:-:S04]  /*16b50*/  LEA R10, P4, R12, R2, 0x1 ;  /* 0x000000020c0a7211 */ /* 0x000fc800078808ff */
[CC--:B------:R-:W-:Y:S01]  /*16b60*/  LEA.HI.X.SX32 R11, R12.reuse, R3.reuse, 0x1, P4 ;  /* 0x000000030c0b7211 */ /* 0x0c0fe200020f0eff */
[----:B------:R-:W-:Y:S01]  /*16b70*/  VIADD R12, R12, UR4 ;  /* 0x000000040c0c7c36 */ /* 0x000fe20008000000 */
[----:B------:R-:W-:Y:S01]  /*16b80*/  ULDC UR4, c[0x0][0x248] ;  /* 0x0000920000047ab9 */ /* 0x000fe20000000800 */
[----:B------:R-:W-:Y:S02]  /*16b90*/  VIADD R0, R8, 0xfb ;  /* 0x000000fb08007836 */ /* 0x000fe40000000000 */
[----:B------:R2:W-:Y:S01]  /*16ba0*/  @P6 STG.E.U16 desc[UR14][R10.64], R131 ;  /* 0x000000830a006986 */ /* 0x0005e2000c10150e */
[CC--:B0-----:R-:W-:Y:S01]  /*16bb0*/  LEA R4, P6, R12.reuse, R2.reuse, 0x1 ;  /* 0x000000020c047211 */ /* 0x0c1fe200078c08ff */
[----:B------:R-:W-:Y:S01]  /*16bc0*/  VIADD R7, R12, UR4 ;  /* 0x000000040c077c36 */ /* 0x000fe20008000000 */
[----:B------:R-:W-:Y:S01]  /*16bd0*/  ISETP.LT.AND P4, PT, R0, UR5, !P0 ;  /* 0x0000000500007c0c */ /* 0x000fe2000c781270 */
[----:B------:R-:W-:Y:S01]  /*16be0*/  VIADD R0, R8, 0xfc ;  /* 0x000000fc08007836 */ /* 0x000fe20000000000 */
[----:B------:R-:W-:Y:S01]  /*16bf0*/  PRMT R13, R131, 0x7632, R13 ;  /* 0x00007632830d7816 */ /* 0x000fe2000000000d */
[----:B------:R-:W-:Y:S01]  /*16c00*/  ULDC UR5, c[0x0][0x248] ;  /* 0x0000920000057ab9 */ /* 0x000fe20000000800 */
[-C--:B------:R-:W-:Y:S01]  /*16c10*/  LEA.HI.X.SX32 R5, R12, R3.reuse, 0x1, P6 ;  /* 0x000000030c057211 */ /* 0x080fe200030f0eff */
[----:B------:R-:W-:Y:S01]  /*16c20*/  ULDC UR4, c[0x0][0x22c] ;  /* 0x00008b0000047ab9 */ /* 0x000fe20000000800 */
[CC--:B------:R-:W-:Y:S01]  /*16c30*/  LEA R6, P6, R7.reuse, R2.reuse, 0x1 ;  /* 0x0000000207067211 */ /* 0x0c0fe200078c08ff */
[C---:B------:R-:W-:Y:S01]  /*16c40*/  VIADD R9, R7.reuse, UR5 ;  /* 0x0000000507097c36 */ /* 0x040fe20008000000 */
[----:B------:R-:W-:Y:S01]  /*16c50*/  ULDC UR5, c[0x0][0x248] ;  /* 0x0000920000057ab9 */ /* 0x000fe20000000800 */
[----:B------:R0:W-:Y:S01]  /*16c60*/  @P3 STG.E.U16 desc[UR14][R4.64], R13 ;  /* 0x0000000d04003986 */ /* 0x0001e2000c10150e */
[----:B------:R-:W-:Y:S01]  /*16c70*/  ISETP.LT.AND P3, PT, R0, UR4, !P0 ;  /* 0x0000000400007c0c */ /* 0x000fe2000c761270 */
[----:B------:R-:W-:Y:S01]  /*16c80*/  VIADD R0, R8, 0xfd ;  /* 0x000000fd08007836 */ /* 0x000fe20000000000 */
[----:B------:R-:W-:Y:S01]  /*16c90*/  LEA.HI.X.SX32 R7, R7, R3, 0x1, P6 ;  /* 0x0000000307077211 */ /* 0x000fe200030f0eff */
[----:B------:R-:W-:Y:S01]  /*16ca0*/  ULDC UR4, c[0x0][0x22c] ;  /* 0x00008b0000047ab9 */ /* 0x000fe20000000800 */
[----:B--2---:R-:W-:-:S03]  /*16cb0*/  LEA R10, P6, R9, R2, 0x1 ;  /* 0x00000002090a7211 */ /* 0x004fc600078c08ff */
[----:B-1----:R-:W-:Y:S01]  /*16cc0*/  @P2 STG.E.U16 desc[UR14][R6.64], R16 ;  /* 0x0000001006002986 */ /* 0x002fe2000c10150e */
[----:B------:R-:W-:Y:S01]  /*16cd0*/  ISETP.LT.AND P2, PT, R0, UR4, !P0 ;  /* 0x0000000400007c0c */ /* 0x000fe2000c741270 */
[----:B------:R-:W-:Y:S01]  /*16ce0*/  ULDC UR4, c[0x0][0x248] ;  /* 0x0000920000047ab9 */ /* 0x000fe20000000800 */
[C---:B------:R-:W-:Y:S01]  /*16cf0*/  LEA.HI.X.SX32 R11, R9.reuse, R3, 0x1, P6 ;  /* 0x00000003090b7211 */ /* 0x040fe200030f0eff */
[----:B------:R-:W-:Y:S01]  /*16d00*/  VIADD R9, R9, UR4 ;  /* 0x0000000409097c36 */ /* 0x000fe20008000000 */
[----:B------:R-:W-:Y:S01]  /*16d10*/  ULDC UR4, c[0x0][0x248] ;  /* 0x0000920000047ab9 */ /* 0x000fe20000000800 */
[----:B0-----:R-:W-:Y:S02]  /*16d20*/  PRMT R5, R16, 0x7632, R5 ;  /* 0x0000763210057816 */ /* 0x001fe40000000005 */
[----:B------:R-:W-:Y:S01]  /*16d30*/  VIADD R12, R9, UR4 ;  /* 0x00000004090c7c36 */ /* 0x000fe20008000000 */
[----:B------:R-:W-:-:S03]  /*16d40*/  ULDC UR4, c[0x0][0x248] ;  /* 0x0000920000047ab9 */ /* 0x000fc60000000800 */
[----:B------:R-:W-:Y:S01]  /*16d50*/  VIADD R13, R12, UR5 ;  /* 0x000000050c0d7c36 */ /* 0x000fe20008000000 */
[----:B------:R0:W-:Y:S01]  /*16d60*/  @P1 STG.E.U16 desc[UR14][R10.64], R5 ;  /* 0x000000050a001986 */ /* 0x0001e2000c10150e */
[-C--:B------:R-:W-:Y:S01]  /*16d70*/  LEA R4, P1, R9, R2.reuse, 0x1 ;  /* 0x0000000209047211 */ /* 0x080fe200078208ff */
[C---:B------:R-:W-:Y:S02]  /*16d80*/  VIADD R0, R8.reuse, 0xff ;  /* 0x000000ff08007836 */ /* 0x040fe40000000000 */
[----:B------:R-:W-:Y:S02]  /*16d90*/  VIADD R14, R8, 0xfe ;  /* 0x000000fe080e7836 */ /* 0x000fe40000000000 */
[----:B0-----:R-:W-:Y:S01]  /*16da0*/  VIADD R11, R13, UR4 ;  /* 0x000000040d0b7c36 */ /* 0x001fe20008000000 */
[----:B------:R-:W-:Y:S01]  /*16db0*/  LEA.HI.X.SX32 R5, R9, R3, 0x1, P1 ;  /* 0x0000000309057211 */ /* 0x000fe200008f0eff */
[----:B------:R-:W-:Y:S01]  /*16dc0*/  ULDC UR4, c[0x0][0x248] ;  /* 0x0000920000047ab9 */ /* 0x000fe20000000800 */
[-C--:B------:R-:W-:Y:S01]  /*16dd0*/  LEA R6, P1, R12, R2.reuse, 0x1 ;  /* 0x000000020c067211 */ /* 0x080fe200078208ff */
[----:B------:R-:W-:Y:S01]  /*16de0*/  VIADD R15, R11, UR6 ;  /* 0x000000060b0f7c36 */ /* 0x000fe20008000000 */
[----:B------:R-:W-:-:S02]  /*16df0*/  LEA R8, P6, R13, R2, 0x1 ;  /* 0x000000020d087211 */ /* 0x000fc400078c08ff */
[-C--:B------:R-:W-:Y:S02]  /*16e00*/  LEA.HI.X.SX32 R7, R12, R3.reuse, 0x1, P1 ;  /* 0x000000030c077211 */ /* 0x080fe400008f0eff */
[C---:B------:R-:W-:Y:S01]  /*16e10*/  LEA R12, P1, R15.reuse, R2, 0x1 ;  /* 0x000000020f0c7211 */ /* 0x040fe200078208ff */
[----:B------:R-:W-:Y:S01]  /*16e20*/  VIADD R16, R15, UR4 ;  /* 0x000000040f107c36 */ /* 0x000fe20008000000 */
[-C--:B------:R-:W-:Y:S01]  /*16e30*/  LEA.HI.X.SX32 R9, R13, R3.reuse, 0x1, P6 ;  /* 0x000000030d097211 */ /* 0x080fe200030f0eff */
[----:B------:R-:W-:Y:S01]  /*16e40*/  ULDC UR4, c[0x0][0x22c] ;  /* 0x00008b0000047ab9 */ /* 0x000fe20000000800 */
[----:B------:R-:W-:Y:S02]  /*16e50*/  LEA.HI.X.SX32 R13, R15, R3, 0x1, P1 ;  /* 0x000000030f0d7211 */ /* 0x000fe400008f0eff */
[----:B------:R-:W-:Y:S02]  /*16e60*/  ISETP.LT.AND P1, PT, R14, UR4, !P0 ;  /* 0x000000040e007c0c */ /* 0x000fe4000c721270 */
[----:B------:R-:W-:-:S02]  /*16e70*/  ISETP.LT.AND P0, PT, R0, UR7, !P0 ;  /* 0x0000000700007c0c */ /* 0x000fc4000c701270 */
[----:B------:R-:W-:Y:S01]  /*16e80*/  LEA R10, P6, R11, R2, 0x1 ;  /* 0x000000020b0a7211 */ /* 0x000fe200078c08ff */
[----:B------:R0:W-:Y:S01]  /*16e90*/  @P5 STG.E.U16 desc[UR14][R4.64], R17 ;  /* 0x0000001104005986 */ /* 0x0001e2000c10150e */
[----:B------:R-:W-:Y:S02]  /*16ea0*/  PRMT R0, R17, 0x7632, R0 ;  /* 0x0000763211007816 */ /* 0x000fe40000000000 */
[----:B------:R-:W-:-:S03]  /*16eb0*/  LEA.HI.X.SX32 R11, R11, R3, 0x1, P6 ;  /* 0x000000030b0b7211 */ /* 0x000fc600030f0eff */
[----:B------:R1:W-:Y:S01]  /*16ec0*/  @P4 STG.E.U16 desc[UR14][R6.64], R0 ;  /* 0x0000000006004986 */ /* 0x0003e2000c10150e */
[----:B------:R-:W-:Y:S02]  /*16ed0*/  LEA R2, P6, R16, R2, 0x1 ;  /* 0x0000000210027211 */ /* 0x000fe400078c08ff */
[----:B0-----:R-:W-:Y:S01]  /*16ee0*/  PRMT R5, R18, 0x7632, R5 ;  /* 0x0000763212057816 */ /* 0x001fe20000000005 */
[----:B------:R1:W-:Y:S04]  /*16ef0*/  @P3 STG.E.U16 desc[UR14][R8.64], R18 ;  /* 0x0000001208003986 */ /* 0x0003e8000c10150e */
[----:B------:R1:W-:Y:S01]  /*16f00*/  @P2 STG.E.U16 desc[UR14][R10.64], R5 ;  /* 0x000000050a002986 */ /* 0x0003e2000c10150e */
[----:B------:R-:W-:-:S03]  /*16f10*/  LEA.HI.X.SX32 R3, R16, R3, 0x1, P6 ;  /* 0x0000000310037211 */ /* 0x000fc600030f0eff */
[----:B------:R1:W-:Y:S01]  /*16f20*/  @P1 STG.E.U16 desc[UR14][R12.64], R19 ;  /* 0x000000130c001986 */ /* 0x0003e2000c10150e */
[----:B------:R-:W-:Y:S05]  /*16f30*/  @!P0 EXIT ;  /* 0x000000000000894d */ /* 0x000fea0003800000 */
[----:B-1----:R-:W-:-:S05]  /*16f40*/  PRMT R19, R19, 0x7632, R19 ;  /* 0x0000763213137816 */ /* 0x002fca0000000013 */
[----:B------:R-:W-:Y:S01]  /*16f50*/  STG.E.U16 desc[UR14][R2.64], R19 ;  /* 0x0000001302007986 */ /* 0x000fe2000c10150e */
[----:B------:R-:W-:Y:S05]  /*16f60*/  EXIT ;  /* 0x000000000000794d */ /* 0x000fea0003800000 */
.L_x_2:
[----:B------:R-:W-:-:S00]  /*16f70*/  BRA `(.L_x_2) ;  /* 0xfffffffc00fc7947 */ /* 0x000fc0000383ffff */
[----:B------:R-:W-:-:S00]  /*16f80*/  NOP ;  /* 0x0000000000007918 */ /* 0x000fc00000000000 */
[----:B------:R-:W-:-:S00]  /*16f90*/  NOP ;  /* 0x0000000000007918 */ /* 0x000fc00000000000 */
[----:B------:R-:W-:-:S00]  /*16fa0*/  NOP ;  /* 0x0000000000007918 */ /* 0x000fc00000000000 */
[----:B------:R-:W-:-:S00]  /*16fb0*/  NOP ;  /* 0x0000000000007918 */ /* 0x000fc00000000000 */
[----:B------:R-:W-:-:S00]  /*16fc0*/  NOP ;  /* 0x0000000000007918 */ /* 0x000fc00000000000 */
[----:B------:R-:W-:-:S00]  /*16fd0*/  NOP ;  /* 0x0000000000007918 */ /* 0x000fc00000000000 */
[----:B------:R-:W-:-:S00]  /*16fe0*/  NOP ;  /* 0x0000000000007918 */ /* 0x000fc00000000000 */
[----:B------:R-:W-:-:S00]  /*16ff0*/  NOP ;  /* 0x0000000000007918 */ /* 0x000fc00000000000 */
.L_x_3:


//--------------------- .nv.shared.matmul_kernel  --------------------------
	.section	.nv.shared.matmul_kernel,"aw",@nobits
	.sectionflags	@""
	.align	16
	.zero		1024


//--------------------- .nv.shared.reserved.0     --------------------------
	.section	.nv.shared.reserved.0,"aw",@nobits
	.weak		__nv_reservedSMEM_offset_0_alias
	.size		__nv_reservedSMEM_offset_0_alias, 0, 0
	.other		__nv_reservedSMEM_offset_0_alias,@"STO_CUDA_RESERVED_SHARED STV_DEFAULT"
__nv_reservedSMEM_offset_0_alias:
	.zero		0


//--------------------- .nv.constant0.matmul_kernel --------------------------
	.section	.nv.constant0.matmul_kernel,"a",@progbits
	.sectionflags	@""
	.align	4
.nv.constant0.matmul_kernel:
	.zero		608


//--------------------- SYMBOLS --------------------------

	.type		.nv.reservedSmem.offset0,@object
	.size		.nv.reservedSmem.offset0,0x4
